//
// Generated by NVIDIA NVVM Compiler
//
// Compiler Build ID: CL-36424714
// Cuda compilation tools, release 13.0, V13.0.88
// Based on NVVM 20.0.0
//

.version 9.0
.target sm_100
.address_size 64

	// .globl	_Z17update_jacobi_gpuPdS_S_idd

.visible .entry _Z17update_jacobi_gpuPdS_S_idd(
	.param .u64 .ptr .align 1 _Z17update_jacobi_gpuPdS_S_idd_param_0,
	.param .u64 .ptr .align 1 _Z17update_jacobi_gpuPdS_S_idd_param_1,
	.param .u64 .ptr .align 1 _Z17update_jacobi_gpuPdS_S_idd_param_2,
	.param .u32 _Z17update_jacobi_gpuPdS_S_idd_param_3,
	.param .f64 _Z17update_jacobi_gpuPdS_S_idd_param_4,
	.param .f64 _Z17update_jacobi_gpuPdS_S_idd_param_5
)
{
	.reg .pred 	%p<9>;
	.reg .b32 	%r<92>;
	.reg .b64 	%rd<86>;
	.reg .b64 	%fd<73>;

	ld.param.u64 	%rd4, [_Z17update_jacobi_gpuPdS_S_idd_param_0];
	ld.param.u64 	%rd5, [_Z17update_jacobi_gpuPdS_S_idd_param_1];
	ld.param.u64 	%rd6, [_Z17update_jacobi_gpuPdS_S_idd_param_2];
	ld.param.u32 	%r42, [_Z17update_jacobi_gpuPdS_S_idd_param_3];
	ld.param.f64 	%fd1, [_Z17update_jacobi_gpuPdS_S_idd_param_4];
	ld.param.f64 	%fd2, [_Z17update_jacobi_gpuPdS_S_idd_param_5];
	cvta.to.global.u64 	%rd1, %rd5;
	cvta.to.global.u64 	%rd2, %rd6;
	cvta.to.global.u64 	%rd3, %rd4;
	setp.lt.s32 	%p1, %r42, 1;
	@%p1 bra 	$L__BB0_12;
	add.s32 	%r1, %r42, 2;
	shl.b32 	%r2, %r42, 2;
	mov.b32 	%r77, 1;
	mul.wide.u32 	%rd81, %r1, 8;
$L__BB0_2:
	setp.lt.u32 	%p2, %r42, 4;
	mov.b32 	%r91, 1;
	@%p2 bra 	$L__BB0_6;
	and.b32  	%r46, %r42, 2147483644;
	neg.s32 	%r89, %r46;
	mul.lo.s32 	%r80, %r42, 3;
	add.s32 	%r86, %r80, %r77;
	add.s32 	%r85, %r2, %r77;
	mad.lo.s32 	%r84, %r42, 5, %r77;
	shl.b32 	%r82, %r42, 1;
	add.s32 	%r83, %r82, %r77;
	add.s32 	%r79, %r42, %r77;
	add.s32 	%r78, %r77, 6;
	mov.b32 	%r88, 0;
	mov.u32 	%r81, %r42;
	mov.u32 	%r87, %r2;
$L__BB0_4:
	.pragma "nounroll";
	add.s32 	%r47, %r78, -6;
	add.s32 	%r48, %r82, 4;
	add.s32 	%r49, %r83, 4;
	add.s32 	%r50, %r81, 2;
	add.s32 	%r51, %r79, 2;
	mul.wide.u32 	%rd7, %r49, 8;
	add.s64 	%rd8, %rd3, %rd7;
	ld.global.f64 	%fd3, [%rd8];
	mul.wide.s32 	%rd9, %r47, 8;
	add.s64 	%rd10, %rd3, %rd9;
	ld.global.f64 	%fd4, [%rd10];
	add.f64 	%fd5, %fd3, %fd4;
	cvt.u64.u32 	%rd11, %r50;
	cvt.u64.u32 	%rd12, %r77;
	add.s64 	%rd13, %rd12, %rd11;
	shl.b64 	%rd14, %rd13, 3;
	add.s64 	%rd15, %rd3, %rd14;
	ld.global.f64 	%fd6, [%rd15+8];
	add.f64 	%fd7, %fd5, %fd6;
	mul.wide.u32 	%rd16, %r1, 8;
	add.s64 	%rd17, %rd10, %rd16;
	ld.global.f64 	%fd8, [%rd17+-8];
	add.f64 	%fd9, %fd7, %fd8;
	mul.wide.u32 	%rd18, %r51, 8;
	add.s64 	%rd19, %rd2, %rd18;
	ld.global.f64 	%fd10, [%rd19];
	fma.rn.f64 	%fd11, %fd1, %fd10, %fd9;
	mul.f64 	%fd12, %fd2, %fd11;
	add.s64 	%rd20, %rd3, %rd18;
	add.s64 	%rd21, %rd1, %rd18;
	st.global.f64 	[%rd21], %fd12;
	add.s32 	%r52, %r80, 6;
	add.s32 	%r53, %r86, 6;
	mul.wide.u32 	%rd22, %r53, 8;
	add.s64 	%rd23, %rd3, %rd22;
	ld.global.f64 	%fd13, [%rd23];
	ld.global.f64 	%fd14, [%rd20];
	add.f64 	%fd15, %fd13, %fd14;
	cvt.u64.u32 	%rd24, %r48;
	add.s64 	%rd25, %rd12, %rd24;
	shl.b64 	%rd26, %rd25, 3;
	add.s64 	%rd27, %rd3, %rd26;
	ld.global.f64 	%fd16, [%rd27+8];
	add.f64 	%fd17, %fd15, %fd16;
	add.s64 	%rd28, %rd17, %rd16;
	ld.global.f64 	%fd18, [%rd28+-8];
	add.f64 	%fd19, %fd17, %fd18;
	add.s64 	%rd29, %rd2, %rd7;
	ld.global.f64 	%fd20, [%rd29];
	fma.rn.f64 	%fd21, %fd1, %fd20, %fd19;
	mul.f64 	%fd22, %fd2, %fd21;
	add.s64 	%rd30, %rd1, %rd7;
	st.global.f64 	[%rd30], %fd22;
	add.s32 	%r54, %r87, 8;
	add.s32 	%r55, %r85, 8;
	mul.wide.u32 	%rd31, %r55, 8;
	add.s64 	%rd32, %rd3, %rd31;
	ld.global.f64 	%fd23, [%rd32];
	ld.global.f64 	%fd24, [%rd8];
	add.f64 	%fd25, %fd23, %fd24;
	cvt.u64.u32 	%rd33, %r52;
	add.s64 	%rd34, %rd12, %rd33;
	shl.b64 	%rd35, %rd34, 3;
	add.s64 	%rd36, %rd3, %rd35;
	ld.global.f64 	%fd26, [%rd36+8];
	add.f64 	%fd27, %fd25, %fd26;
	add.s64 	%rd37, %rd28, %rd16;
	ld.global.f64 	%fd28, [%rd37+-8];
	add.f64 	%fd29, %fd27, %fd28;
	add.s64 	%rd38, %rd2, %rd22;
	ld.global.f64 	%fd30, [%rd38];
	fma.rn.f64 	%fd31, %fd1, %fd30, %fd29;
	mul.f64 	%fd32, %fd2, %fd31;
	add.s64 	%rd39, %rd1, %rd22;
	st.global.f64 	[%rd39], %fd32;
	add.s32 	%r56, %r84, 10;
	mul.wide.u32 	%rd40, %r56, 8;
	add.s64 	%rd41, %rd3, %rd40;
	ld.global.f64 	%fd33, [%rd41];
	ld.global.f64 	%fd34, [%rd23];
	add.f64 	%fd35, %fd33, %fd34;
	cvt.u64.u32 	%rd42, %r54;
	add.s64 	%rd43, %rd12, %rd42;
	shl.b64 	%rd44, %rd43, 3;
	add.s64 	%rd45, %rd3, %rd44;
	ld.global.f64 	%fd36, [%rd45+8];
	add.f64 	%fd37, %fd35, %fd36;
	add.s64 	%rd46, %rd37, %rd16;
	ld.global.f64 	%fd38, [%rd46+-8];
	add.f64 	%fd39, %fd37, %fd38;
	add.s64 	%rd47, %rd2, %rd31;
	ld.global.f64 	%fd40, [%rd47];
	fma.rn.f64 	%fd41, %fd1, %fd40, %fd39;
	mul.f64 	%fd42, %fd2, %fd41;
	add.s64 	%rd48, %rd1, %rd31;
	st.global.f64 	[%rd48], %fd42;
	add.s32 	%r89, %r89, 4;
	add.s32 	%r88, %r88, 4;
	add.s32 	%r57, %r2, 8;
	add.s32 	%r87, %r87, %r57;
	add.s32 	%r86, %r86, %r57;
	add.s32 	%r85, %r85, %r57;
	add.s32 	%r84, %r84, %r57;
	add.s32 	%r83, %r83, %r57;
	add.s32 	%r82, %r82, %r57;
	add.s32 	%r81, %r81, %r57;
	add.s32 	%r80, %r80, %r57;
	add.s32 	%r79, %r79, %r57;
	add.s32 	%r78, %r78, %r57;
	setp.ne.s32 	%p3, %r89, 0;
	@%p3 bra 	$L__BB0_4;
	add.s32 	%r91, %r88, 1;
$L__BB0_6:
	and.b32  	%r58, %r42, 3;
	setp.eq.s32 	%p4, %r58, 0;
	@%p4 bra 	$L__BB0_11;
	setp.eq.s32 	%p5, %r58, 1;
	@%p5 bra 	$L__BB0_9;
	add.s32 	%r59, %r91, -1;
	mul.lo.s32 	%r60, %r59, %r1;
	add.s32 	%r61, %r60, %r77;
	shl.b32 	%r62, %r1, 1;
	add.s32 	%r63, %r60, %r62;
	add.s32 	%r64, %r63, %r77;
	sub.s32 	%r65, %r63, %r1;
	add.s32 	%r66, %r61, %r1;
	mul.wide.u32 	%rd49, %r64, 8;
	add.s64 	%rd50, %rd3, %rd49;
	ld.global.f64 	%fd43, [%rd50];
	mul.wide.s32 	%rd51, %r61, 8;
	add.s64 	%rd52, %rd3, %rd51;
	ld.global.f64 	%fd44, [%rd52];
	add.f64 	%fd45, %fd43, %fd44;
	cvt.u64.u32 	%rd53, %r65;
	cvt.u64.u32 	%rd54, %r77;
	add.s64 	%rd55, %rd54, %rd53;
	shl.b64 	%rd56, %rd55, 3;
	add.s64 	%rd57, %rd3, %rd56;
	ld.global.f64 	%fd46, [%rd57+8];
	add.f64 	%fd47, %fd45, %fd46;
	add.s64 	%rd59, %rd52, %rd81;
	ld.global.f64 	%fd48, [%rd59+-8];
	add.f64 	%fd49, %fd47, %fd48;
	mul.wide.u32 	%rd60, %r66, 8;
	add.s64 	%rd61, %rd2, %rd60;
	ld.global.f64 	%fd50, [%rd61];
	fma.rn.f64 	%fd51, %fd1, %fd50, %fd49;
	mul.f64 	%fd52, %fd2, %fd51;
	add.s64 	%rd62, %rd1, %rd60;
	st.global.f64 	[%rd62], %fd52;
	add.s32 	%r91, %r91, 2;
	add.s32 	%r67, %r64, %r1;
	mul.wide.u32 	%rd63, %r67, 8;
	add.s64 	%rd64, %rd3, %rd63;
	ld.global.f64 	%fd53, [%rd64];
	ld.global.f64 	%fd54, [%rd59];
	add.f64 	%fd55, %fd53, %fd54;
	cvt.u64.u32 	%rd65, %r63;
	add.s64 	%rd66, %rd54, %rd65;
	shl.b64 	%rd67, %rd66, 3;
	add.s64 	%rd68, %rd3, %rd67;
	ld.global.f64 	%fd56, [%rd68+8];
	add.f64 	%fd57, %fd55, %fd56;
	add.s64 	%rd69, %rd59, %rd81;
	ld.global.f64 	%fd58, [%rd69+-8];
	add.f64 	%fd59, %fd57, %fd58;
	add.s64 	%rd70, %rd2, %rd49;
	ld.global.f64 	%fd60, [%rd70];
	fma.rn.f64 	%fd61, %fd1, %fd60, %fd59;
	mul.f64 	%fd62, %fd2, %fd61;
	add.s64 	%rd71, %rd1, %rd49;
	st.global.f64 	[%rd71], %fd62;
$L__BB0_9:
	and.b32  	%r68, %r42, 1;
	setp.eq.b32 	%p6, %r68, 1;
	not.pred 	%p7, %p6;
	@%p7 bra 	$L__BB0_11;
	add.s32 	%r69, %r91, -1;
	mul.lo.s32 	%r70, %r69, %r1;
	add.s32 	%r71, %r70, %r77;
	shl.b32 	%r72, %r1, 1;
	add.s32 	%r73, %r70, %r72;
	add.s32 	%r74, %r73, %r77;
	sub.s32 	%r75, %r73, %r1;
	add.s32 	%r76, %r71, %r1;
	mul.wide.u32 	%rd72, %r74, 8;
	add.s64 	%rd73, %rd3, %rd72;
	ld.global.f64 	%fd63, [%rd73];
	mul.wide.s32 	%rd74, %r71, 8;
	add.s64 	%rd75, %rd3, %rd74;
	ld.global.f64 	%fd64, [%rd75];
	add.f64 	%fd65, %fd63, %fd64;
	cvt.u64.u32 	%rd76, %r75;
	cvt.u64.u32 	%rd77, %r77;
	add.s64 	%rd78, %rd77, %rd76;
	shl.b64 	%rd79, %rd78, 3;
	add.s64 	%rd80, %rd3, %rd79;
	ld.global.f64 	%fd66, [%rd80+8];
	add.f64 	%fd67, %fd65, %fd66;
	add.s64 	%rd82, %rd75, %rd81;
	ld.global.f64 	%fd68, [%rd82+-8];
	add.f64 	%fd69, %fd67, %fd68;
	mul.wide.u32 	%rd83, %r76, 8;
	add.s64 	%rd84, %rd2, %rd83;
	ld.global.f64 	%fd70, [%rd84];
	fma.rn.f64 	%fd71, %fd1, %fd70, %fd69;
	mul.f64 	%fd72, %fd2, %fd71;
	add.s64 	%rd85, %rd1, %rd83;
	st.global.f64 	[%rd85], %fd72;
$L__BB0_11:
	setp.ne.s32 	%p8, %r77, %r42;
	add.s32 	%r77, %r77, 1;
	@%p8 bra 	$L__BB0_2;
$L__BB0_12:
	ret;

}
	// .globl	_Z18update_jacobi_gpu2PdS_S_idd
.visible .entry _Z18update_jacobi_gpu2PdS_S_idd(
	.param .u64 .ptr .align 1 _Z18update_jacobi_gpu2PdS_S_idd_param_0,
	.param .u64 .ptr .align 1 _Z18update_jacobi_gpu2PdS_S_idd_param_1,
	.param .u64 .ptr .align 1 _Z18update_jacobi_gpu2PdS_S_idd_param_2,
	.param .u32 _Z18update_jacobi_gpu2PdS_S_idd_param_3,
	.param .f64 _Z18update_jacobi_gpu2PdS_S_idd_param_4,
	.param .f64 _Z18update_jacobi_gpu2PdS_S_idd_param_5
)
{
	.reg .pred 	%p<4>;
	.reg .b32 	%r<23>;
	.reg .b64 	%rd<16>;
	.reg .b64 	%fd<13>;

	ld.param.u64 	%rd1, [_Z18update_jacobi_gpu2PdS_S_idd_param_0];
	ld.param.u64 	%rd2, [_Z18update_jacobi_gpu2PdS_S_idd_param_1];
	ld.param.u64 	%rd3, [_Z18update_jacobi_gpu2PdS_S_idd_param_2];
	ld.param.u32 	%r5, [_Z18update_jacobi_gpu2PdS_S_idd_param_3];
	ld.param.f64 	%fd1, [_Z18update_jacobi_gpu2PdS_S_idd_param_4];
	ld.param.f64 	%fd2, [_Z18update_jacobi_gpu2PdS_S_idd_param_5];
	mov.u32 	%r6, %tid.x;
	mov.u32 	%r7, %ctaid.x;
	mov.u32 	%r8, %ntid.x;
	mad.lo.s32 	%r1, %r7, %r8, %r6;
	add.s32 	%r2, %r1, 1;
	mov.u32 	%r9, %tid.y;
	mov.u32 	%r10, %ctaid.y;
	mov.u32 	%r11, %ntid.y;
	mad.lo.s32 	%r12, %r10, %r11, %r9;
	setp.gt.s32 	%p1, %r2, %r5;
	setp.ge.s32 	%p2, %r12, %r5;
	or.pred  	%p3, %p1, %p2;
	@%p3 bra 	$L__BB1_2;
	cvta.to.global.u64 	%rd4, %rd1;
	cvta.to.global.u64 	%rd5, %rd3;
	cvta.to.global.u64 	%rd6, %rd2;
	add.s32 	%r13, %r5, 2;
	mul.lo.s32 	%r14, %r13, %r12;
	add.s32 	%r15, %r14, %r2;
	shl.b32 	%r16, %r13, 1;
	add.s32 	%r17, %r14, %r16;
	add.s32 	%r18, %r17, %r2;
	sub.s32 	%r19, %r17, %r13;
	add.s32 	%r20, %r19, %r1;
	add.s32 	%r21, %r20, 2;
	add.s32 	%r22, %r20, 1;
	mul.wide.s32 	%rd7, %r18, 8;
	add.s64 	%rd8, %rd4, %rd7;
	ld.global.f64 	%fd3, [%rd8];
	mul.wide.s32 	%rd9, %r15, 8;
	add.s64 	%rd10, %rd4, %rd9;
	ld.global.f64 	%fd4, [%rd10];
	add.f64 	%fd5, %fd3, %fd4;
	mul.wide.s32 	%rd11, %r21, 8;
	add.s64 	%rd12, %rd4, %rd11;
	ld.global.f64 	%fd6, [%rd12];
	add.f64 	%fd7, %fd5, %fd6;
	ld.global.f64 	%fd8, [%rd12+-16];
	add.f64 	%fd9, %fd7, %fd8;
	mul.wide.s32 	%rd13, %r22, 8;
	add.s64 	%rd14, %rd5, %rd13;
	ld.global.f64 	%fd10, [%rd14];
	fma.rn.f64 	%fd11, %fd1, %fd10, %fd9;
	mul.f64 	%fd12, %fd2, %fd11;
	add.s64 	%rd15, %rd6, %rd13;
	st.global.f64 	[%rd15], %fd12;
$L__BB1_2:
	ret;

}


// ===== COMPILED SASS (sm_100) =====

	.target	sm_100

	.elftype	@"ET_EXEC"


//--------------------- .note.nv.tkinfo           --------------------------
	.section	.note.nv.tkinfo,"",@"SHT_NOTE"
	.sectionflags	@"SHF_NOTE_NV_TKINFO"
	.tkinfo
        /*0018*/ 	.word	0x00000002
        /*0030*/ 	.string	""
        /*0030*/ 	.string	"ptxas"
        /*0030*/ 	.string	"Cuda compilation tools, release 13.0, V13.0.88"
        /*0030*/ 	.string	"Build cuda_13.0.r13.0/compiler.36424714_0"
        /*0030*/ 	.string	"-arch sm_100 -m 64 "



//--------------------- .note.nv.cuinfo           --------------------------
	.section	.note.nv.cuinfo,"",@"SHT_NOTE"
	.sectionflags	@"SHF_NOTE_NV_CUINFO"
        /*0018*/ 	.short	0x0002
        /*001a*/ 	.short	0x0064
        /*001c*/ 	.short	0x0082
	.zero		2


//--------------------- .nv.info                  --------------------------
	.section	.nv.info,"",@"SHT_CUDA_INFO"
	.align	4


	//----- nvinfo : EIATTR_REGCOUNT
	.align		4
        /*0000*/ 	.byte	0x04, 0x2f
        /*0002*/ 	.short	(.L_1 - .L_0)
	.align		4
.L_0:
        /*0004*/ 	.word	index@(_Z17update_jacobi_gpuPdS_S_idd)
        /*0008*/ 	.word	0x00000016


	//----- nvinfo : EIATTR_FRAME_SIZE
	.align		4
.L_1:
        /*000c*/ 	.byte	0x04, 0x11
        /*000e*/ 	.short	(.L_3 - .L_2)
	.align		4
.L_2:
        /*0010*/ 	.word	index@(_Z17update_jacobi_gpuPdS_S_idd)
        /*0014*/ 	.word	0x00000000


	//----- nvinfo : EIATTR_REGCOUNT
	.align		4
.L_3:
        /*0018*/ 	.byte	0x04, 0x2f
        /*001a*/ 	.short	(.L_5 - .L_4)
	.align		4
.L_4:
        /*001c*/ 	.word	index@(_Z18update_jacobi_gpu2PdS_S_idd)
        /*0020*/ 	.word	0x00000014


	//----- nvinfo : EIATTR_FRAME_SIZE
	.align		4
.L_5:
        /*0024*/ 	.byte	0x04, 0x11
        /*0026*/ 	.short	(.L_7 - .L_6)
	.align		4
.L_6:
        /*0028*/ 	.word	index@(_Z18update_jacobi_gpu2PdS_S_idd)
        /*002c*/ 	.word	0x00000000


	//----- nvinfo : EIATTR_MIN_STACK_SIZE
	.align		4
.L_7:
        /*0030*/ 	.byte	0x04, 0x12
        /*0032*/ 	.short	(.L_9 - .L_8)
	.align		4
.L_8:
        /*0034*/ 	.word	index@(_Z18update_jacobi_gpu2PdS_S_idd)
        /*0038*/ 	.word	0x00000000


	//----- nvinfo : EIATTR_MIN_STACK_SIZE
	.align		4
.L_9:
        /*003c*/ 	.byte	0x04, 0x12
        /*003e*/ 	.short	(.L_11 - .L_10)
	.align		4
.L_10:
        /*0040*/ 	.word	index@(_Z17update_jacobi_gpuPdS_S_idd)
        /*0044*/ 	.word	0x00000000
.L_11:


//--------------------- .nv.compat                --------------------------
	.section	.nv.compat,"",@"SHT_CUDA_COMPAT_INFO"
	.align	4
        /*0000*/ 	.byte	0x02, 0x09, 0x00, 0x00, 0x02, 0x02, 0x01, 0x00, 0x02, 0x05, 0x05, 0x00, 0x03, 0x07, 0x01, 0x01
        /*0010*/ 	.byte	0x02, 0x03, 0x00, 0x00, 0x02, 0x06, 0x01, 0x00, 0x04, 0x0b, 0x08, 0x00, 0x01, 0x00, 0x00, 0x00
        /*0020*/ 	.byte	0x00, 0x00, 0x00, 0x00


//--------------------- .nv.info._Z18update_jacobi_gpu2PdS_S_idd --------------------------
	.section	.nv.info._Z18update_jacobi_gpu2PdS_S_idd,"",@"SHT_CUDA_INFO"
	.sectionflags	@""
	.align	4


	//----- nvinfo : EIATTR_CUDA_API_VERSION
	.align		4
        /*0000*/ 	.byte	0x04, 0x37
        /*0002*/ 	.short	(.L_13 - .L_12)
.L_12:
        /*0004*/ 	.word	0x00000082


	//----- nvinfo : EIATTR_KPARAM_INFO
	.align		4
.L_13:
        /*0008*/ 	.byte	0x04, 0x17
        /*000a*/ 	.short	(.L_15 - .L_14)
.L_14:
        /*000c*/ 	.word	0x00000000
        /*0010*/ 	.short	0x0005
        /*0012*/ 	.short	0x0028
        /*0014*/ 	.byte	0x00, 0xf0, 0x21, 0x00


	//----- nvinfo : EIATTR_KPARAM_INFO
	.align		4
.L_15:
        /*0018*/ 	.byte	0x04, 0x17
        /*001a*/ 	.short	(.L_17 - .L_16)
.L_16:
        /*001c*/ 	.word	0x00000000
        /*0020*/ 	.short	0x0004
        /*0022*/ 	.short	0x0020
        /*0024*/ 	.byte	0x00, 0xf0, 0x21, 0x00


	//----- nvinfo : EIATTR_KPARAM_INFO
	.align		4
.L_17:
        /*0028*/ 	.byte	0x04, 0x17
        /*002a*/ 	.short	(.L_19 - .L_18)
.L_18:
        /*002c*/ 	.word	0x00000000
        /*0030*/ 	.short	0x0003
        /*0032*/ 	.short	0x0018
        /*0034*/ 	.byte	0x00, 0xf0, 0x11, 0x00


	//----- nvinfo : EIATTR_KPARAM_INFO
	.align		4
.L_19:
        /*0038*/ 	.byte	0x04, 0x17
        /*003a*/ 	.short	(.L_21 - .L_20)
.L_20:
        /*003c*/ 	.word	0x00000000
        /*0040*/ 	.short	0x0002
        /*0042*/ 	.short	0x0010
        /*0044*/ 	.byte	0x00, 0xf5, 0x21, 0x00


	//----- nvinfo : EIATTR_KPARAM_INFO
	.align		4
.L_21:
        /*0048*/ 	.byte	0x04, 0x17
        /*004a*/ 	.short	(.L_23 - .L_22)
.L_22:
        /*004c*/ 	.word	0x00000000
        /*0050*/ 	.short	0x0001
        /*0052*/ 	.short	0x0008
        /*0054*/ 	.byte	0x00, 0xf5, 0x21, 0x00


	//----- nvinfo : EIATTR_KPARAM_INFO
	.align		4
.L_23:
        /*0058*/ 	.byte	0x04, 0x17
        /*005a*/ 	.short	(.L_25 - .L_24)
.L_24:
        /*005c*/ 	.word	0x00000000
        /*0060*/ 	.short	0x0000
        /*0062*/ 	.short	0x0000
        /*0064*/ 	.byte	0x00, 0xf5, 0x21, 0x00


	//----- nvinfo : EIATTR_SPARSE_MMA_MASK
	.align		4
.L_25:
        /*0068*/ 	.byte	0x03, 0x50
        /*006a*/ 	.short	0x0000


	//----- nvinfo : EIATTR_MAXREG_COUNT
	.align		4
        /*006c*/ 	.byte	0x03, 0x1b
        /*006e*/ 	.short	0x00ff


	//----- nvinfo : EIATTR_MERCURY_ISA_VERSION
	.align		4
        /*0070*/ 	.byte	0x03, 0x5f
        /*0072*/ 	.short	0x0101


	//----- nvinfo : EIATTR_VRC_CTA_INIT_COUNT
	.align		4
        /*0074*/ 	.byte	0x02, 0x4a
	.zero		1
	.zero		1


	//----- nvinfo : EIATTR_EXIT_INSTR_OFFSETS
	.align		4
        /*0078*/ 	.byte	0x04, 0x1c
        /*007a*/ 	.short	(.L_27 - .L_26)


	//   ....[0]....
.L_26:
        /*007c*/ 	.word	0x000000d0


	//   ....[1]....
        /*0080*/ 	.word	0x000002b0


	//----- nvinfo : EIATTR_CBANK_PARAM_SIZE
	.align		4
.L_27:
        /*0084*/ 	.byte	0x03, 0x19
        /*0086*/ 	.short	0x0030


	//----- nvinfo : EIATTR_PARAM_CBANK
	.align		4
        /*0088*/ 	.byte	0x04, 0x0a
        /*008a*/ 	.short	(.L_29 - .L_28)
	.align		4
.L_28:
        /*008c*/ 	.word	index@(.nv.constant0._Z18update_jacobi_gpu2PdS_S_idd)
        /*0090*/ 	.short	0x0380
        /*0092*/ 	.short	0x0030


	//----- nvinfo : EIATTR_SW_WAR
	.align		4
.L_29:
        /*0094*/ 	.byte	0x04, 0x36
        /*0096*/ 	.short	(.L_31 - .L_30)
.L_30:
        /*0098*/ 	.word	0x00000008
.L_31:


//--------------------- .nv.info._Z17update_jacobi_gpuPdS_S_idd --------------------------
	.section	.nv.info._Z17update_jacobi_gpuPdS_S_idd,"",@"SHT_CUDA_INFO"
	.sectionflags	@""
	.align	4


	//----- nvinfo : EIATTR_CUDA_API_VERSION
	.align		4
        /*0000*/ 	.byte	0x04, 0x37
        /*0002*/ 	.short	(.L_33 - .L_32)
.L_32:
        /*0004*/ 	.word	0x00000082


	//----- nvinfo : EIATTR_KPARAM_INFO
	.align		4
.L_33:
        /*0008*/ 	.byte	0x04, 0x17
        /*000a*/ 	.short	(.L_35 - .L_34)
.L_34:
        /*000c*/ 	.word	0x00000000
        /*0010*/ 	.short	0x0005
        /*0012*/ 	.short	0x0028
        /*0014*/ 	.byte	0x00, 0xf0, 0x21, 0x00


	//----- nvinfo : EIATTR_KPARAM_INFO
	.align		4
.L_35:
        /*0018*/ 	.byte	0x04, 0x17
        /*001a*/ 	.short	(.L_37 - .L_36)
.L_36:
        /*001c*/ 	.word	0x00000000
        /*0020*/ 	.short	0x0004
        /*0022*/ 	.short	0x0020
        /*0024*/ 	.byte	0x00, 0xf0, 0x21, 0x00


	//----- nvinfo : EIATTR_KPARAM_INFO
	.align		4
.L_37:
        /*0028*/ 	.byte	0x04, 0x17
        /*002a*/ 	.short	(.L_39 - .L_38)
.L_38:
        /*002c*/ 	.word	0x00000000
        /*0030*/ 	.short	0x0003
        /*0032*/ 	.short	0x0018
        /*0034*/ 	.byte	0x00, 0xf0, 0x11, 0x00


	//----- nvinfo : EIATTR_KPARAM_INFO
	.align		4
.L_39:
        /*0038*/ 	.byte	0x04, 0x17
        /*003a*/ 	.short	(.L_41 - .L_40)
.L_40:
        /*003c*/ 	.word	0x00000000
        /*0040*/ 	.short	0x0002
        /*0042*/ 	.short	0x0010
        /*0044*/ 	.byte	0x00, 0xf5, 0x21, 0x00


	//----- nvinfo : EIATTR_KPARAM_INFO
	.align		4
.L_41:
        /*0048*/ 	.byte	0x04, 0x17
        /*004a*/ 	.short	(.L_43 - .L_42)
.L_42:
        /*004c*/ 	.word	0x00000000
        /*0050*/ 	.short	0x0001
        /*0052*/ 	.short	0x0008
        /*0054*/ 	.byte	0x00, 0xf5, 0x21, 0x00


	//----- nvinfo : EIATTR_KPARAM_INFO
	.align		4
.L_43:
        /*0058*/ 	.byte	0x04, 0x17
        /*005a*/ 	.short	(.L_45 - .L_44)
.L_44:
        /*005c*/ 	.word	0x00000000
        /*0060*/ 	.short	0x0000
        /*0062*/ 	.short	0x0000
        /*0064*/ 	.byte	0x00, 0xf5, 0x21, 0x00


	//----- nvinfo : EIATTR_SPARSE_MMA_MASK
	.align		4
.L_45:
        /*0068*/ 	.byte	0x03, 0x50
        /*006a*/ 	.short	0x0000


	//----- nvinfo : EIATTR_MAXREG_COUNT
	.align		4
        /*006c*/ 	.byte	0x03, 0x1b
        /*006e*/ 	.short	0x00ff


	//----- nvinfo : EIATTR_MERCURY_ISA_VERSION
	.align		4
        /*0070*/ 	.byte	0x03, 0x5f
        /*0072*/ 	.short	0x0101


	//----- nvinfo : EIATTR_VRC_CTA_INIT_COUNT
	.align		4
        /*0074*/ 	.byte	0x02, 0x4a
	.zero		1
	.zero		1


	//----- nvinfo : EIATTR_EXIT_INSTR_OFFSETS
	.align		4
        /*0078*/ 	.byte	0x04, 0x1c
        /*007a*/ 	.short	(.L_47 - .L_46)


	//   ....[0]....
.L_46:
        /*007c*/ 	.word	0x00000040


	//   ....[1]....
        /*0080*/ 	.word	0x00001380


	//----- nvinfo : EIATTR_CBANK_PARAM_SIZE
	.align		4
.L_47:
        /*0084*/ 	.byte	0x03, 0x19
        /*0086*/ 	.short	0x0030


	//----- nvinfo : EIATTR_PARAM_CBANK
	.align		4
        /*0088*/ 	.byte	0x04, 0x0a
        /*008a*/ 	.short	(.L_49 - .L_48)
	.align		4
.L_48:
        /*008c*/ 	.word	index@(.nv.constant0._Z17update_jacobi_gpuPdS_S_idd)
        /*0090*/ 	.short	0x0380
        /*0092*/ 	.short	0x0030


	//----- nvinfo : EIATTR_SW_WAR
	.align		4
.L_49:
        /*0094*/ 	.byte	0x04, 0x36
        /*0096*/ 	.short	(.L_51 - .L_50)
.L_50:
        /*0098*/ 	.word	0x00000008
.L_51:


//--------------------- .nv.callgraph             --------------------------
	.section	.nv.callgraph,"",@"SHT_CUDA_CALLGRAPH"
	.align	4
	.sectionentsize	8
	.align		4
        /*0000*/ 	.word	0x00000000
	.align		4
        /*0004*/ 	.word	0xffffffff
	.align		4
        /*0008*/ 	.word	0x00000000
	.align		4
        /*000c*/ 	.word	0xfffffffe
	.align		4
        /*0010*/ 	.word	0x00000000
	.align		4
        /*0014*/ 	.word	0xfffffffd
	.align		4
        /*0018*/ 	.word	0x00000000
	.align		4
        /*001c*/ 	.word	0xfffffffc


//--------------------- .text._Z18update_jacobi_gpu2PdS_S_idd --------------------------
	.section	.text._Z18update_jacobi_gpu2PdS_S_idd,"ax",@progbits
	.align	128
        .global         _Z18update_jacobi_gpu2PdS_S_idd
        .type           _Z18update_jacobi_gpu2PdS_S_idd,@function
        .size           _Z18update_jacobi_gpu2PdS_S_idd,(.L_x_7 - _Z18update_jacobi_gpu2PdS_S_idd)
        .other          _Z18update_jacobi_gpu2PdS_S_idd,@"STO_CUDA_ENTRY STV_DEFAULT"
_Z18update_jacobi_gpu2PdS_S_idd:
.text._Z18update_jacobi_gpu2PdS_S_idd:
[----:B------:R-:W-:Y:S01]  /*0000*/  LDC R1, c[0x0][0x37c] ;  /* 0x0000df00ff017b82 */ /* 0x000fe20000000800 */
[----:B------:R-:W0:Y:S07]  /*0010*/  S2R R0, SR_TID.X ;  /* 0x0000000000007919 */ /* 0x000e2e0000002100 */
[----:B------:R-:W0:Y:S01]  /*0020*/  LDC R3, c[0x0][0x360] ;  /* 0x0000d800ff037b82 */ /* 0x000e220000000800 */
[----:B------:R-:W1:Y:S07]  /*0030*/  S2R R5, SR_TID.Y ;  /* 0x0000000000057919 */ /* 0x000e6e0000002200 */
[----:B------:R-:W0:Y:S08]  /*0040*/  S2UR UR4, SR_CTAID.X ;  /* 0x00000000000479c3 */ /* 0x000e300000002500 */
[----:B------:R-:W1:Y:S08]  /*0050*/  S2UR UR5, SR_CTAID.Y ;  /* 0x00000000000579c3 */ /* 0x000e700000002600 */
[----:B------:R-:W1:Y:S08]  /*0060*/  LDC R2, c[0x0][0x364] ;  /* 0x0000d900ff027b82 */ /* 0x000e700000000800 */
[----:B------:R-:W2:Y:S01]  /*0070*/  LDC R6, c[0x0][0x398] ;  /* 0x0000e600ff067b82 */ /* 0x000ea20000000800 */
[----:B0-----:R-:W-:-:S05]  /*0080*/  IMAD R0, R3, UR4, R0 ;  /* 0x0000000403007c24 */ /* 0x001fca000f8e0200 */
[----:B------:R-:W-:Y:S01]  /*0090*/  IADD3 R4, PT, PT, R0, 0x1, RZ ;  /* 0x0000000100047810 */ /* 0x000fe20007ffe0ff */
[----:B-1----:R-:W-:-:S05]  /*00a0*/  IMAD R5, R2, UR5, R5 ;  /* 0x0000000502057c24 */ /* 0x002fca000f8e0205 */
[----:B--2---:R-:W-:-:S04]  /*00b0*/  ISETP.GE.AND P0, PT, R5, R6, PT ;  /* 0x000000060500720c */ /* 0x004fc80003f06270 */
[----:B------:R-:W-:-:S13]  /*00c0*/  ISETP.GT.OR P0, PT, R4, R6, P0 ;  /* 0x000000060400720c */ /* 0x000fda0000704670 */
[----:B------:R-:W-:Y:S05]  /*00d0*/  @P0 EXIT ;  /* 0x000000000000094d */ /* 0x000fea0003800000 */
[----:B------:R-:W0:Y:S01]  /*00e0*/  LDC.64 R2, c[0x0][0x380] ;  /* 0x0000e000ff027b82 */ /* 0x000e220000000a00 */
[----:B------:R-:W-:Y:S01]  /*00f0*/  IADD3 R6, PT, PT, R6, 0x2, RZ ;  /* 0x0000000206067810 */ /* 0x000fe20007ffe0ff */
[----:B------:R-:W1:Y:S04]  /*0100*/  LDCU.64 UR4, c[0x0][0x358] ;  /* 0x00006b00ff0477ac */ /* 0x000e680008000a00 */
[----:B------:R-:W-:Y:S01]  /*0110*/  IMAD R5, R5, R6, RZ ;  /* 0x0000000605057224 */ /* 0x000fe200078e02ff */
[----:B------:R-:W2:Y:S01]  /*0120*/  LDCU.128 UR8, c[0x0][0x3a0] ;  /* 0x00007400ff0877ac */ /* 0x000ea20008000c00 */
[----:B------:R-:W3:Y:S03]  /*0130*/  LDC.64 R14, c[0x0][0x390] ;  /* 0x0000e400ff0e7b82 */ /* 0x000ee60000000a00 */
[----:B------:R-:W-:-:S02]  /*0140*/  LEA R9, R6, R5, 0x1 ;  /* 0x0000000506097211 */ /* 0x000fc400078e08ff */
[C---:B------:R-:W-:Y:S02]  /*0150*/  IADD3 R7, PT, PT, R4.reuse, R5, RZ ;  /* 0x0000000504077210 */ /* 0x040fe40007ffe0ff */
[-C--:B------:R-:W-:Y:S02]  /*0160*/  IADD3 R5, PT, PT, R4, R9.reuse, RZ ;  /* 0x0000000904057210 */ /* 0x080fe40007ffe0ff */
[----:B------:R-:W-:-:S04]  /*0170*/  IADD3 R0, PT, PT, R0, R9, -R6 ;  /* 0x0000000900007210 */ /* 0x000fc80007ffe806 */
[----:B------:R-:W-:Y:S01]  /*0180*/  IADD3 R9, PT, PT, R0, 0x2, RZ ;  /* 0x0000000200097810 */ /* 0x000fe20007ffe0ff */
[----:B0-----:R-:W-:-:S04]  /*0190*/  IMAD.WIDE R6, R7, 0x8, R2 ;  /* 0x0000000807067825 */ /* 0x001fc800078e0202 */
[--C-:B------:R-:W-:Y:S02]  /*01a0*/  IMAD.WIDE R4, R5, 0x8, R2.reuse ;  /* 0x0000000805047825 */ /* 0x100fe400078e0202 */
[----:B-1----:R-:W4:Y:S04]  /*01b0*/  LDG.E.64 R6, desc[UR4][R6.64] ;  /* 0x0000000406067981 */ /* 0x002f28000c1e1b00 */
[----:B------:R-:W4:Y:S01]  /*01c0*/  LDG.E.64 R4, desc[UR4][R4.64] ;  /* 0x0000000404047981 */ /* 0x000f22000c1e1b00 */
[----:B------:R-:W-:-:S05]  /*01d0*/  IMAD.WIDE R8, R9, 0x8, R2 ;  /* 0x0000000809087825 */ /* 0x000fca00078e0202 */
[----:B------:R-:W5:Y:S01]  /*01e0*/  LDG.E.64 R10, desc[UR4][R8.64] ;  /* 0x00000004080a7981 */ /* 0x000f62000c1e1b00 */
[----:B------:R-:W-:-:S03]  /*01f0*/  IADD3 R17, PT, PT, R0, 0x1, RZ ;  /* 0x0000000100117810 */ /* 0x000fc60007ffe0ff */
[----:B------:R-:W2:Y:S02]  /*0200*/  LDG.E.64 R12, desc[UR4][R8.64+-0x10] ;  /* 0xfffff004080c7981 */ /* 0x000ea4000c1e1b00 */
[----:B---3--:R-:W-:-:S06]  /*0210*/  IMAD.WIDE R14, R17, 0x8, R14 ;  /* 0x00000008110e7825 */ /* 0x008fcc00078e020e */
[----:B------:R-:W3:Y:S01]  /*0220*/  LDG.E.64 R14, desc[UR4][R14.64] ;  /* 0x000000040e0e7981 */ /* 0x000ee2000c1e1b00 */
[----:B----4-:R-:W-:Y:S01]  /*0230*/  DADD R2, R4, R6 ;  /* 0x0000000004027229 */ /* 0x010fe20000000006 */
[----:B------:R-:W0:Y:S07]  /*0240*/  LDC.64 R6, c[0x0][0x388] ;  /* 0x0000e200ff067b82 */ /* 0x000e2e0000000a00 */
[----:B-----5:R-:W-:-:S08]  /*0250*/  DADD R2, R2, R10 ;  /* 0x0000000002027229 */ /* 0x020fd0000000000a */
[----:B--2---:R-:W-:-:S08]  /*0260*/  DADD R2, R2, R12 ;  /* 0x0000000002027229 */ /* 0x004fd0000000000c */
[----:B---3--:R-:W-:Y:S01]  /*0270*/  DFMA R2, R14, UR8, R2 ;  /* 0x000000080e027c2b */ /* 0x008fe20008000002 */
[----:B0-----:R-:W-:-:S07]  /*0280*/  IMAD.WIDE R4, R17, 0x8, R6 ;  /* 0x0000000811047825 */ /* 0x001fce00078e0206 */
[----:B------:R-:W-:-:S07]  /*0290*/  DMUL R2, R2, UR10 ;  /* 0x0000000a02027c28 */ /* 0x000fce0008000000 */
[----:B------:R-:W-:Y:S01]  /*02a0*/  STG.E.64 desc[UR4][R4.64], R2 ;  /* 0x0000000204007986 */ /* 0x000fe2000c101b04 */
[----:B------:R-:W-:Y:S05]  /*02b0*/  EXIT ;  /* 0x000000000000794d */ /* 0x000fea0003800000 */
.L_x_0:
[----:B------:R-:W-:-:S00]  /*02c0*/  BRA `(.L_x_0) ;  /* 0xfffffffc00fc7947 */ /* 0x000fc0000383ffff */
[----:B------:R-:W-:-:S00]  /*02d0*/  NOP ;  /* 0x0000000000007918 */ /* 0x000fc00000000000 */
        /* <DEDUP_REMOVED lines=10> */
.L_x_7:


//--------------------- .text._Z17update_jacobi_gpuPdS_S_idd --------------------------
	.section	.text._Z17update_jacobi_gpuPdS_S_idd,"ax",@progbits
	.align	128
        .global         _Z17update_jacobi_gpuPdS_S_idd
        .type           _Z17update_jacobi_gpuPdS_S_idd,@function
        .size           _Z17update_jacobi_gpuPdS_S_idd,(.L_x_8 - _Z17update_jacobi_gpuPdS_S_idd)
        .other          _Z17update_jacobi_gpuPdS_S_idd,@"STO_CUDA_ENTRY STV_DEFAULT"
_Z17update_jacobi_gpuPdS_S_idd:
.text._Z17update_jacobi_gpuPdS_S_idd:
[----:B------:R-:W-:Y:S01]  /*0000*/  LDC R1, c[0x0][0x37c] ;  /* 0x0000df00ff017b82 */ /* 0x000fe20000000800 */
[----:B------:R-:W0:Y:S02]  /*0010*/  LDCU UR5, c[0x0][0x398] ;  /* 0x00007300ff0577ac */ /* 0x000e240008000800 */
[----:B0-----:R-:W-:-:S06]  /*0020*/  UISETP.GE.AND UP0, UPT, UR5, 0x1, UPT ;  /* 0x000000010500788c */ /* 0x001fcc000bf06270 */
[----:B------:R-:W-:-:S13]  /*0030*/  PLOP3.LUT P0, PT, PT, PT, UP0, 0x80, 0x8 ;  /* 0x000000000008781c */ /* 0x000fda0003f0f008 */
[----:B------:R-:W-:Y:S05]  /*0040*/  @!P0 EXIT ;  /* 0x000000000000894d */ /* 0x000fea0003800000 */
[----:B------:R-:W-:Y:S01]  /*0050*/  UIADD3 UR26, UPT, UPT, UR5, 0x2, URZ ;  /* 0x00000002051a7890 */ /* 0x000fe2000fffe0ff */
[----:B------:R-:W0:Y:S01]  /*0060*/  LDCU.64 UR24, c[0x0][0x358] ;  /* 0x00006b00ff1877ac */ /* 0x000e220008000a00 */
[----:B------:R-:W-:Y:S01]  /*0070*/  USHF.L.U32 UR5, UR5, 0x2, URZ ;  /* 0x0000000205057899 */ /* 0x000fe200080006ff */
[----:B------:R-:W-:-:S11]  /*0080*/  UMOV UR27, 0x1 ;  /* 0x00000001001b7882 */ /* 0x000fd60000000000 */
.L_x_5:
[----:B-1----:R-:W1:Y:S01]  /*0090*/  LDCU UR6, c[0x0][0x398] ;  /* 0x00007300ff0677ac */ /* 0x002e620008000800 */
[----:B------:R-:W-:Y:S01]  /*00a0*/  UMOV UR4, 0x1 ;  /* 0x0000000100047882 */ /* 0x000fe20000000000 */
[----:B-1----:R-:W-:-:S09]  /*00b0*/  UISETP.GE.U32.AND UP0, UPT, UR6, 0x4, UPT ;  /* 0x000000040600788c */ /* 0x002fd2000bf06070 */
[----:B--2---:R-:W-:Y:S05]  /*00c0*/  BRA.U !UP0, `(.L_x_1) ;  /* 0x0000000908ac7547 */ /* 0x004fea000b800000 */
[----:B------:R-:W-:Y:S02]  /*00d0*/  ULOP3.LUT UR9, UR6, 0x7ffffffc, URZ, 0xc0, !UPT ;  /* 0x7ffffffc06097892 */ /* 0x000fe4000f8ec0ff */
[----:B------:R-:W-:Y:S02]  /*00e0*/  UIMAD UR41, UR6, 0x3, URZ ;  /* 0x00000003062978a4 */ /* 0x000fe4000f8e02ff */
[----:B------:R-:W-:Y:S02]  /*00f0*/  USHF.L.U32 UR38, UR6, 0x1, URZ ;  /* 0x0000000106267899 */ /* 0x000fe400080006ff */
[----:B------:R-:W-:Y:S02]  /*0100*/  UIMAD UR39, UR6, 0x5, UR27 ;  /* 0x00000005062778a4 */ /* 0x000fe4000f8e021b */
[----:B------:R-:W-:Y:S01]  /*0110*/  UIADD3 UR40, UPT, UPT, UR5, UR27, URZ ;  /* 0x0000001b05287290 */ /* 0x000fe2000fffe0ff */
[----:B------:R-:W1:Y:S01]  /*0120*/  LDCU UR35, c[0x0][0x398] ;  /* 0x00007300ff2377ac */ /* 0x000e620008000800 */
[----:B------:R-:W2:Y:S01]  /*0130*/  LDCU.64 UR30, c[0x0][0x390] ;  /* 0x00007200ff1e77ac */ /* 0x000ea20008000a00 */
[----:B------:R-:W3:Y:S01]  /*0140*/  LDCU.128 UR16, c[0x0][0x3a0] ;  /* 0x00007400ff1077ac */ /* 0x000ee20008000c00 */
[----:B------:R-:W4:Y:S01]  /*0150*/  LDCU.128 UR20, c[0x0][0x380] ;  /* 0x00007000ff1477ac */ /* 0x000f220008000c00 */
[----:B------:R-:W0:Y:S01]  /*0160*/  LDCU.64 UR32, c[0x0][0x380] ;  /* 0x00007000ff2077ac */ /* 0x000e220008000a00 */
[----:B------:R-:W-:-:S02]  /*0170*/  UIADD3 UR6, UPT, UPT, UR27, UR6, URZ ;  /* 0x000000061b067290 */ /* 0x000fc4000fffe0ff */
[----:B------:R-:W-:Y:S02]  /*0180*/  UIADD3 UR7, UPT, UPT, UR27, 0x6, URZ ;  /* 0x000000061b077890 */ /* 0x000fe4000fffe0ff */
[----:B------:R-:W-:Y:S02]  /*0190*/  UIADD3 UR43, UPT, UPT, UR41, UR27, URZ ;  /* 0x0000001b292b7290 */ /* 0x000fe4000fffe0ff */
[----:B------:R-:W-:Y:S02]  /*01a0*/  UIADD3 UR42, UPT, UPT, UR38, UR27, URZ ;  /* 0x0000001b262a7290 */ /* 0x000fe4000fffe0ff */
[----:B------:R-:W-:Y:S01]  /*01b0*/  UIADD3 UR9, UPT, UPT, -UR9, URZ, URZ ;  /* 0x000000ff09097290 */ /* 0x000fe2000fffe1ff */
[----:B------:R-:W-:Y:S01]  /*01c0*/  UMOV UR4, URZ ;  /* 0x000000ff00047c82 */ /* 0x000fe20008000000 */
[----:B------:R-:W-:-:S10]  /*01d0*/  UMOV UR8, UR5 ;  /* 0x0000000500087c82 */ /* 0x000fd40008000000 */
.L_x_2:
[----:B-1----:R-:W-:Y:S02]  /*01e0*/  UIADD3 UR13, UPT, UPT, UR35, 0x2, URZ ;  /* 0x00000002230d7890 */ /* 0x002fe4000fffe0ff */
[----:B------:R-:W-:Y:S02]  /*01f0*/  UIADD3 UR10, UPT, UPT, UR42, 0x4, URZ ;  /* 0x000000042a0a7890 */ /* 0x000fe4000fffe0ff */
[----:B------:R-:W-:Y:S02]  /*0200*/  UIADD3 UR12, UPT, UPT, UR7, -0x6, URZ ;  /* 0xfffffffa070c7890 */ /* 0x000fe4000fffe0ff */
[----:B------:R-:W-:Y:S02]  /*0210*/  UIADD3 UR14, UP0, UPT, UR13, UR27, URZ ;  /* 0x0000001b0d0e7290 */ /* 0x000fe4000ff1e0ff */
[----:B----4-:R-:W-:Y:S02]  /*0220*/  UIMAD.WIDE.U32 UR10, UR10, 0x8, UR20 ;  /* 0x000000080a0a78a5 */ /* 0x010fe4000f8e0014 */
[----:B------:R-:W-:-:S02]  /*0230*/  UIMAD.WIDE UR12, UR12, 0x8, UR20 ;  /* 0x000000080c0c78a5 */ /* 0x000fc4000f8e0214 */
[----:B------:R-:W-:Y:S02]  /*0240*/  UIADD3.X UR15, UPT, UPT, URZ, URZ, URZ, UP0, !UPT ;  /* 0x000000ffff0f7290 */ /* 0x000fe400087fe4ff */
[----:B0-----:R-:W-:Y:S01]  /*0250*/  ULEA UR28, UP0, UR14, UR32, 0x3 ;  /* 0x000000200e1c7291 */ /* 0x001fe2000f8018ff */
[----:B------:R-:W-:Y:S01]  /*0260*/  IMAD.U32 R2, RZ, RZ, UR10 ;  /* 0x0000000aff027e24 */ /* 0x000fe2000f8e00ff */
[----:B------:R-:W-:Y:S01]  /*0270*/  MOV R4, UR12 ;  /* 0x0000000c00047c02 */ /* 0x000fe20008000f00 */
[----:B------:R-:W-:Y:S01]  /*0280*/  IMAD.U32 R3, RZ, RZ, UR11 ;  /* 0x0000000bff037e24 */ /* 0x000fe2000f8e00ff */
[----:B------:R-:W-:Y:S01]  /*0290*/  ULEA.HI.X UR10, UR14, UR33, UR15, 0x3, UP0 ;  /* 0x000000210e0a7291 */ /* 0x000fe200080f1c0f */
[----:B------:R-:W-:Y:S01]  /*02a0*/  IMAD.U32 R5, RZ, RZ, UR13 ;  /* 0x0000000dff057e24 */ /* 0x000fe2000f8e00ff */
[----:B------:R-:W-:-:S03]  /*02b0*/  MOV R6, UR28 ;  /* 0x0000001c00067c02 */ /* 0x000fc60008000f00 */
[----:B------:R-:W4:Y:S01]  /*02c0*/  LDG.E.64 R2, desc[UR24][R2.64] ;  /* 0x0000001802027981 */ /* 0x000f22000c1e1b00 */
[----:B------:R-:W-:-:S03]  /*02d0*/  IMAD.U32 R7, RZ, RZ, UR10 ;  /* 0x0000000aff077e24 */ /* 0x000fc6000f8e00ff */
[----:B------:R-:W4:Y:S01]  /*02e0*/  LDG.E.64 R4, desc[UR24][R4.64] ;  /* 0x0000001804047981 */ /* 0x000f22000c1e1b00 */
[----:B------:R-:W-:Y:S02]  /*02f0*/  UIMAD.WIDE.U32 UR12, UR26, 0x8, UR12 ;  /* 0x000000081a0c78a5 */ /* 0x000fe4000f8e000c */
[----:B------:R-:W-:Y:S01]  /*0300*/  UIADD3 UR10, UPT, UPT, UR6, 0x2, URZ ;  /* 0x00000002060a7890 */ /* 0x000fe2000fffe0ff */
[----:B------:R-:W5:Y:S03]  /*0310*/  LDG.E.64 R6, desc[UR24][R6.64+0x8] ;  /* 0x0000081806067981 */ /* 0x000f66000c1e1b00 */
[----:B------:R-:W-:Y:S01]  /*0320*/  MOV R8, UR12 ;  /* 0x0000000c00087c02 */ /* 0x000fe20008000f00 */
[----:B------:R-:W-:Y:S01]  /*0330*/  IMAD.U32 R9, RZ, RZ, UR13 ;  /* 0x0000000dff097e24 */ /* 0x000fe2000f8e00ff */
[----:B--2---:R-:W-:-:S05]  /*0340*/  UIMAD.WIDE.U32 UR14, UR10, 0x8, UR30 ;  /* 0x000000080a0e78a5 */ /* 0x004fca000f8e001e */
[----:B------:R-:W2:Y:S01]  /*0350*/  LDG.E.64 R8, desc[UR24][R8.64+-0x8] ;  /* 0xfffff81808087981 */ /* 0x000ea2000c1e1b00 */
[----:B------:R-:W-:Y:S01]  /*0360*/  MOV R10, UR14 ;  /* 0x0000000e000a7c02 */ /* 0x000fe20008000f00 */
[----:B------:R-:W-:-:S06]  /*0370*/  IMAD.U32 R11, RZ, RZ, UR15 ;  /* 0x0000000fff0b7e24 */ /* 0x000fcc000f8e00ff */
[----:B------:R-:W3:Y:S01]  /*0380*/  LDG.E.64 R10, desc[UR24][R10.64] ;  /* 0x000000180a0a7981 */ /* 0x000ee2000c1e1b00 */
[----:B------:R-:W-:Y:S02]  /*0390*/  UIADD3 UR15, UPT, UPT, UR38, 0x4, URZ ;  /* 0x00000004260f7890 */ /* 0x000fe4000fffe0ff */
[----:B------:R-:W-:Y:S02]  /*03a0*/  UIADD3 UR14, UPT, UPT, UR43, 0x6, URZ ;  /* 0x000000062b0e7890 */ /* 0x000fe4000fffe0ff */
[----:B------:R-:W-:Y:S02]  /*03b0*/  UIMAD.WIDE.U32 UR44, UR10, 0x8, UR20 ;  /* 0x000000080a2c78a5 */ /* 0x000fe4000f8e0014 */
[----:B------:R-:W-:Y:S02]  /*03c0*/  UIADD3 UR15, UP0, UPT, UR15, UR27, URZ ;  /* 0x0000001b0f0f7290 */ /* 0x000fe4000ff1e0ff */
[----:B------:R-:W-:Y:S02]  /*03d0*/  UIMAD.WIDE.U32 UR10, UR10, 0x8, UR22 ;  /* 0x000000080a0a78a5 */ /* 0x000fe4000f8e0016 */
[----:B------:R-:W-:-:S02]  /*03e0*/  UIMAD.WIDE.U32 UR36, UR14, 0x8, UR20 ;  /* 0x000000080e2478a5 */ /* 0x000fc4000f8e0014 */
[----:B------:R-:W-:Y:S02]  /*03f0*/  UIADD3.X UR28, UPT, UPT, URZ, URZ, URZ, UP0, !UPT ;  /* 0x000000ffff1c7290 */ /* 0x000fe400087fe4ff */
[----:B------:R-:W-:Y:S01]  /*0400*/  ULEA UR29, UP0, UR15, UR32, 0x3 ;  /* 0x000000200f1d7291 */ /* 0x000fe2000f8018ff */
[----:B------:R-:W-:Y:S01]  /*0410*/  MOV R12, UR10 ;  /* 0x0000000a000c7c02 */ /* 0x000fe20008000f00 */
[----:B------:R-:W-:Y:S02]  /*0420*/  IMAD.U32 R13, RZ, RZ, UR11 ;  /* 0x0000000bff0d7e24 */ /* 0x000fe4000f8e00ff */
[----:B------:R-:W-:Y:S02]  /*0430*/  ULEA.HI.X UR10, UR15, UR33, UR28, 0x3, UP0 ;  /* 0x000000210f0a7291 */ /* 0x000fe400080f1c1c */
[----:B------:R-:W-:Y:S01]  /*0440*/  UIMAD.WIDE.U32 UR12, UR26, 0x8, UR12 ;  /* 0x000000081a0c78a5 */ /* 0x000fe2000f8e000c */
[----:B----4-:R-:W-:Y:S01]  /*0450*/  DADD R2, R2, R4 ;  /* 0x0000000002027229 */ /* 0x010fe20000000004 */
[----:B------:R-:W-:Y:S01]  /*0460*/  MOV R4, UR36 ;  /* 0x0000002400047c02 */ /* 0x000fe20008000f00 */
[----:B------:R-:W-:-:S06]  /*0470*/  IMAD.U32 R5, RZ, RZ, UR37 ;  /* 0x00000025ff057e24 */ /* 0x000fcc000f8e00ff */
[----:B-----5:R-:W-:Y:S01]  /*0480*/  DADD R2, R2, R6 ;  /* 0x0000000002027229 */ /* 0x020fe20000000006 */
[----:B------:R-:W-:Y:S01]  /*0490*/  MOV R6, UR44 ;  /* 0x0000002c00067c02 */ /* 0x000fe20008000f00 */
[----:B------:R-:W-:-:S06]  /*04a0*/  IMAD.U32 R7, RZ, RZ, UR45 ;  /* 0x0000002dff077e24 */ /* 0x000fcc000f8e00ff */
[----:B--2---:R-:W-:-:S08]  /*04b0*/  DADD R2, R2, R8 ;  /* 0x0000000002027229 */ /* 0x004fd00000000008 */
[----:B---3--:R-:W-:-:S08]  /*04c0*/  DFMA R2, R10, UR16, R2 ;  /* 0x000000100a027c2b */ /* 0x008fd00008000002 */
[----:B------:R-:W-:Y:S01]  /*04d0*/  DMUL R2, R2, UR18 ;  /* 0x0000001202027c28 */ /* 0x000fe20008000000 */
[----:B------:R-:W-:Y:S01]  /*04e0*/  MOV R8, UR29 ;  /* 0x0000001d00087c02 */ /* 0x000fe20008000f00 */
[----:B------:R-:W-:-:S05]  /*04f0*/  IMAD.U32 R9, RZ, RZ, UR10 ;  /* 0x0000000aff097e24 */ /* 0x000fca000f8e00ff */
[----:B------:R0:W-:Y:S04]  /*0500*/  STG.E.64 desc[UR24][R12.64], R2 ;  /* 0x000000020c007986 */ /* 0x0001e8000c101b18 */
[----:B------:R-:W2:Y:S04]  /*0510*/  LDG.E.64 R4, desc[UR24][R4.64] ;  /* 0x0000001804047981 */ /* 0x000ea8000c1e1b00 */
[----:B------:R-:W2:Y:S01]  /*0520*/  LDG.E.64 R6, desc[UR24][R6.64] ;  /* 0x0000001806067981 */ /* 0x000ea2000c1e1b00 */
[----:B------:R-:W-:Y:S01]  /*0530*/  UIADD3 UR10, UPT, UPT, UR42, 0x4, URZ ;  /* 0x000000042a0a7890 */ /* 0x000fe2000fffe0ff */
[----:B------:R-:W-:-:S02]  /*0540*/  MOV R10, UR12 ;  /* 0x0000000c000a7c02 */ /* 0x000fc40008000f00 */
[----:B------:R-:W3:Y:S01]  /*0550*/  LDG.E.64 R8, desc[UR24][R8.64+0x8] ;  /* 0x0000081808087981 */ /* 0x000ee2000c1e1b00 */
[----:B------:R-:W-:Y:S01]  /*0560*/  IMAD.U32 R11, RZ, RZ, UR13 ;  /* 0x0000000dff0b7e24 */ /* 0x000fe2000f8e00ff */
[----:B------:R-:W-:-:S05]  /*0570*/  UIMAD.WIDE.U32 UR28, UR10, 0x8, UR30 ;  /* 0x000000080a1c78a5 */ /* 0x000fca000f8e001e */
[----:B------:R-:W4:Y:S01]  /*0580*/  LDG.E.64 R10, desc[UR24][R10.64+-0x8] ;  /* 0xfffff8180a0a7981 */ /* 0x000f22000c1e1b00 */
[----:B0-----:R-:W-:Y:S01]  /*0590*/  MOV R12, UR28 ;  /* 0x0000001c000c7c02 */ /* 0x001fe20008000f00 */
[----:B------:R-:W-:-:S05]  /*05a0*/  IMAD.U32 R13, RZ, RZ, UR29 ;  /* 0x0000001dff0d7e24 */ /* 0x000fca000f8e00ff */
[----:B------:R0:W5:Y:S01]  /*05b0*/  LDG.E.64 R2, desc[UR24][R12.64] ;  /* 0x000000180c027981 */ /* 0x000162000c1e1b00 */
[----:B------:R-:W-:Y:S02]  /*05c0*/  UIADD3 UR15, UPT, UPT, UR41, 0x6, URZ ;  /* 0x00000006290f7890 */ /* 0x000fe4000fffe0ff */
[----:B------:R-:W-:Y:S02]  /*05d0*/  UIADD3 UR28, UPT, UPT, UR40, 0x8, URZ ;  /* 0x00000008281c7890 */ /* 0x000fe4000fffe0ff */
[----:B------:R-:W-:Y:S02]  /*05e0*/  UIMAD.WIDE.U32 UR44, UR10, 0x8, UR22 ;  /* 0x000000080a2c78a5 */ /* 0x000fe4000f8e0016 */
[----:B------:R-:W-:Y:S02]  /*05f0*/  UIADD3 UR15, UP0, UPT, UR15, UR27, URZ ;  /* 0x0000001b0f0f7290 */ /* 0x000fe4000ff1e0ff */
[----:B------:R-:W-:Y:S02]  /*0600*/  UIMAD.WIDE.U32 UR10, UR10, 0x8, UR20 ;  /* 0x000000080a0a78a5 */ /* 0x000fe4000f8e0014 */
[----:B------:R-:W-:Y:S01]  /*0610*/  UIMAD.WIDE.U32 UR46, UR28, 0x8, UR20 ;  /* 0x000000081c2e78a5 */ /* 0x000fe2000f8e0014 */
[----:B0-----:R-:W-:Y:S01]  /*0620*/  MOV R12, UR44 ;  /* 0x0000002c000c7c02 */ /* 0x001fe20008000f00 */
[----:B------:R-:W-:Y:S01]  /*0630*/  UIADD3.X UR29, UPT, UPT, URZ, URZ, URZ, UP0, !UPT ;  /* 0x000000ffff1d7290 */ /* 0x000fe200087fe4ff */
[----:B------:R-:W-:Y:S01]  /*0640*/  IMAD.U32 R13, RZ, RZ, UR45 ;  /* 0x0000002dff0d7e24 */ /* 0x000fe2000f8e00ff */
[----:B------:R-:W-:-:S02]  /*0650*/  ULEA UR34, UP0, UR15, UR32, 0x3 ;  /* 0x000000200f227291 */ /* 0x000fc4000f8018ff */
[----:B------:R-:W-:Y:S01]  /*0660*/  UIMAD.WIDE.U32 UR12, UR26, 0x8, UR12 ;  /* 0x000000081a0c78a5 */ /* 0x000fe2000f8e000c */
[----:B--2---:R-:W-:Y:S01]  /*0670*/  DADD R4, R4, R6 ;  /* 0x0000000004047229 */ /* 0x004fe20000000006 */
[----:B------:R-:W-:Y:S01]  /*0680*/  MOV R6, UR10 ;  /* 0x0000000a00067c02 */ /* 0x000fe20008000f00 */
[----:B------:R-:W-:Y:S01]  /*0690*/  IMAD.U32 R7, RZ, RZ, UR11 ;  /* 0x0000000bff077e24 */ /* 0x000fe2000f8e00ff */
[----:B------:R-:W-:-:S05]  /*06a0*/  ULEA.HI.X UR10, UR15, UR33, UR29, 0x3, UP0 ;  /* 0x000000210f0a7291 */ /* 0x000fca00080f1c1d */
[----:B---3--:R-:W-:-:S08]  /*06b0*/  DADD R4, R4, R8 ;  /* 0x0000000004047229 */ /* 0x008fd00000000008 */
[----:B----4-:R-:W-:-:S08]  /*06c0*/  DADD R4, R4, R10 ;  /* 0x0000000004047229 */ /* 0x010fd0000000000a */
[----:B-----5:R-:W-:Y:S01]  /*06d0*/  DFMA R2, R2, UR16, R4 ;  /* 0x0000001002027c2b */ /* 0x020fe20008000004 */
[----:B------:R-:W-:Y:S01]  /*06e0*/  MOV R4, UR46 ;  /* 0x0000002e00047c02 */ /* 0x000fe20008000f00 */
[----:B------:R-:W-:-:S06]  /*06f0*/  IMAD.U32 R5, RZ, RZ, UR47 ;  /* 0x0000002fff057e24 */ /* 0x000fcc000f8e00ff */
[----:B------:R-:W-:Y:S01]  /*0700*/  DMUL R2, R2, UR18 ;  /* 0x0000001202027c28 */ /* 0x000fe20008000000 */
[----:B------:R-:W-:Y:S01]  /*0710*/  MOV R8, UR34 ;  /* 0x0000002200087c02 */ /* 0x000fe20008000f00 */
[----:B------:R-:W-:-:S05]  /*0720*/  IMAD.U32 R9, RZ, RZ, UR10 ;  /* 0x0000000aff097e24 */ /* 0x000fca000f8e00ff */
[----:B------:R0:W-:Y:S04]  /*0730*/  STG.E.64 desc[UR24][R12.64], R2 ;  /* 0x000000020c007986 */ /* 0x0001e8000c101b18 */
[----:B------:R-:W2:Y:S04]  /*0740*/  LDG.E.64 R4, desc[UR24][R4.64] ;  /* 0x0000001804047981 */ /* 0x000ea8000c1e1b00 */
[----:B------:R-:W2:Y:S01]  /*0750*/  LDG.E.64 R6, desc[UR24][R6.64] ;  /* 0x0000001806067981 */ /* 0x000ea2000c1e1b00 */
[----:B------:R-:W-:Y:S01]  /*0760*/  MOV R10, UR12 ;  /* 0x0000000c000a7c02 */ /* 0x000fe20008000f00 */
[----:B------:R-:W-:-:S02]  /*0770*/  IMAD.U32 R11, RZ, RZ, UR13 ;  /* 0x0000000dff0b7e24 */ /* 0x000fc4000f8e00ff */
[----:B------:R-:W3:Y:S01]  /*0780*/  LDG.E.64 R8, desc[UR24][R8.64+0x8] ;  /* 0x0000081808087981 */ /* 0x000ee2000c1e1b00 */
[----:B------:R-:W-:-:S03]  /*0790*/  UIMAD.WIDE.U32 UR10, UR14, 0x8, UR30 ;  /* 0x000000080e0a78a5 */ /* 0x000fc6000f8e001e */
[----:B------:R-:W4:Y:S03]  /*07a0*/  LDG.E.64 R10, desc[UR24][R10.64+-0x8] ;  /* 0xfffff8180a0a7981 */ /* 0x000f26000c1e1b00 */
[----:B------:R-:W-:Y:S01]  /*07b0*/  MOV R14, UR10 ;  /* 0x0000000a000e7c02 */ /* 0x000fe20008000f00 */
[----:B------:R-:W-:-:S05]  /*07c0*/  IMAD.U32 R15, RZ, RZ, UR11 ;  /* 0x0000000bff0f7e24 */ /* 0x000fca000f8e00ff */
[----:B0-----:R0:W5:Y:S01]  /*07d0*/  LDG.E.64 R2, desc[UR24][R14.64] ;  /* 0x000000180e027981 */ /* 0x001162000c1e1b00 */
[----:B------:R-:W-:Y:S02]  /*07e0*/  UIADD3 UR29, UPT, UPT, UR8, 0x8, URZ ;  /* 0x00000008081d7890 */ /* 0x000fe4000fffe0ff */
[----:B------:R-:W-:Y:S02]  /*07f0*/  UIADD3 UR15, UPT, UPT, UR39, 0xa, URZ ;  /* 0x0000000a270f7890 */ /* 0x000fe4000fffe0ff */
[----:B------:R-:W-:Y:S02]  /*0800*/  UIMAD.WIDE.U32 UR10, UR14, 0x8, UR22 ;  /* 0x000000080e0a78a5 */ /* 0x000fe4000f8e0016 */
[----:B------:R-:W-:Y:S02]  /*0810*/  UIADD3 UR29, UP0, UPT, UR29, UR27, URZ ;  /* 0x0000001b1d1d7290 */ /* 0x000fe4000ff1e0ff */
[----:B------:R-:W-:Y:S02]  /*0820*/  UIMAD.WIDE.U32 UR14, UR15, 0x8, UR20 ;  /* 0x000000080f0e78a5 */ /* 0x000fe4000f8e0014 */
[----:B------:R-:W-:Y:S01]  /*0830*/  UIADD3.X UR34, UPT, UPT, URZ, URZ, URZ, UP0, !UPT ;  /* 0x000000ffff227290 */ /* 0x000fe200087fe4ff */
[----:B0-----:R-:W-:Y:S01]  /*0840*/  MOV R14, UR10 ;  /* 0x0000000a000e7c02 */ /* 0x001fe20008000f00 */
[----:B------:R-:W-:Y:S01]  /*0850*/  ULEA UR44, UP0, UR29, UR32, 0x3 ;  /* 0x000000201d2c7291 */ /* 0x000fe2000f8018ff */
[----:B------:R-:W-:-:S03]  /*0860*/  IMAD.U32 R15, RZ, RZ, UR11 ;  /* 0x0000000bff0f7e24 */ /* 0x000fc6000f8e00ff */
[----:B------:R-:W-:Y:S02]  /*0870*/  ULEA.HI.X UR10, UR29, UR33, UR34, 0x3, UP0 ;  /* 0x000000211d0a7291 */ /* 0x000fe400080f1c22 */
[----:B------:R-:W-:Y:S01]  /*0880*/  UIMAD.WIDE.U32 UR12, UR26, 0x8, UR12 ;  /* 0x000000081a0c78a5 */ /* 0x000fe2000f8e000c */
[----:B--2---:R-:W-:Y:S01]  /*0890*/  DADD R4, R4, R6 ;  /* 0x0000000004047229 */ /* 0x004fe20000000006 */
[----:B------:R-:W-:Y:S01]  /*08a0*/  MOV R6, UR36 ;  /* 0x0000002400067c02 */ /* 0x000fe20008000f00 */
[----:B------:R-:W-:-:S06]  /*08b0*/  IMAD.U32 R7, RZ, RZ, UR37 ;  /* 0x00000025ff077e24 */ /* 0x000fcc000f8e00ff */
        /* <DEDUP_REMOVED lines=18> */
[----:B0-----:R-:W5:Y:S01]  /*09e0*/  LDG.E.64 R2, desc[UR24][R12.64] ;  /* 0x000000180c027981 */ /* 0x001f62000c1e1b00 */
[----:B------:R-:W-:Y:S02]  /*09f0*/  UIMAD.WIDE.U32 UR10, UR28, 0x8, UR22 ;  /* 0x000000081c0a78a5 */ /* 0x000fe4000f8e0016 */
[----:B------:R-:W-:Y:S02]  /*0a00*/  UIADD3 UR9, UPT, UPT, UR9, 0x4, URZ ;  /* 0x0000000409097890 */ /* 0x000fe4000fffe0ff */
[----:B------:R-:W-:Y:S02]  /*0a10*/  UIADD3 UR4, UPT, UPT, UR4, 0x4, URZ ;  /* 0x0000000404047890 */ /* 0x000fe4000fffe0ff */
[----:B------:R-:W-:Y:S01]  /*0a20*/  UISETP.NE.AND UP0, UPT, UR9, URZ, UPT ;  /* 0x000000ff0900728c */ /* 0x000fe2000bf05270 */
[----:B--2---:R-:W-:-:S08]  /*0a30*/  DADD R4, R4, R6 ;  /* 0x0000000004047229 */ /* 0x004fd00000000006 */
[----:B---3--:R-:W-:-:S08]  /*0a40*/  DADD R4, R4, R8 ;  /* 0x0000000004047229 */ /* 0x008fd00000000008 */
[----:B----4-:R-:W-:-:S08]  /*0a50*/  DADD R4, R4, R10 ;  /* 0x0000000004047229 */ /* 0x010fd0000000000a */
[----:B-----5:R-:W-:Y:S01]  /*0a60*/  DFMA R2, R2, UR16, R4 ;  /* 0x0000001002027c2b */ /* 0x020fe20008000004 */
[----:B------:R-:W-:Y:S01]  /*0a70*/  MOV R4, UR10 ;  /* 0x0000000a00047c02 */ /* 0x000fe20008000f00 */
[----:B------:R-:W-:Y:S01]  /*0a80*/  IMAD.U32 R5, RZ, RZ, UR11 ;  /* 0x0000000bff057e24 */ /* 0x000fe2000f8e00ff */
[----:B------:R-:W-:-:S05]  /*0a90*/  UIADD3 UR10, UPT, UPT, UR5, 0x8, URZ ;  /* 0x00000008050a7890 */ /* 0x000fca000fffe0ff */
[----:B------:R-:W-:Y:S01]  /*0aa0*/  DMUL R2, R2, UR18 ;  /* 0x0000001202027c28 */ /* 0x000fe20008000000 */
[----:B------:R-:W-:Y:S02]  /*0ab0*/  UIADD3 UR8, UPT, UPT, UR10, UR8, URZ ;  /* 0x000000080a087290 */ /* 0x000fe4000fffe0ff */
[----:B------:R-:W-:Y:S02]  /*0ac0*/  UIADD3 UR43, UPT, UPT, UR10, UR43, URZ ;  /* 0x0000002b0a2b7290 */ /* 0x000fe4000fffe0ff */
[----:B------:R-:W-:Y:S02]  /*0ad0*/  UIADD3 UR40, UPT, UPT, UR10, UR40, URZ ;  /* 0x000000280a287290 */ /* 0x000fe4000fffe0ff */
[----:B------:R0:W-:Y:S01]  /*0ae0*/  STG.E.64 desc[UR24][R4.64], R2 ;  /* 0x0000000204007986 */ /* 0x0001e2000c101b18 */
[----:B------:R-:W-:Y:S02]  /*0af0*/  UIADD3 UR39, UPT, UPT, UR10, UR39, URZ ;  /* 0x000000270a277290 */ /* 0x000fe4000fffe0ff */
[----:B------:R-:W-:-:S02]  /*0b00*/  UIADD3 UR42, UPT, UPT, UR10, UR42, URZ ;  /* 0x0000002a0a2a7290 */ /* 0x000fc4000fffe0ff */
[----:B------:R-:W-:Y:S02]  /*0b10*/  UIADD3 UR38, UPT, UPT, UR10, UR38, URZ ;  /* 0x000000260a267290 */ /* 0x000fe4000fffe0ff */
[----:B------:R-:W-:Y:S02]  /*0b20*/  UIADD3 UR35, UPT, UPT, UR10, UR35, URZ ;  /* 0x000000230a237290 */ /* 0x000fe4000fffe0ff */
[----:B------:R-:W-:Y:S02]  /*0b30*/  UIADD3 UR41, UPT, UPT, UR10, UR41, URZ ;  /* 0x000000290a297290 */ /* 0x000fe4000fffe0ff */
[----:B------:R-:W-:Y:S02]  /*0b40*/  UIADD3 UR6, UPT, UPT, UR10, UR6, URZ ;  /* 0x000000060a067290 */ /* 0x000fe4000fffe0ff */
[----:B------:R-:W-:Y:S01]  /*0b50*/  UIADD3 UR7, UPT, UPT, UR10, UR7, URZ ;  /* 0x000000070a077290 */ /* 0x000fe2000fffe0ff */
[----:B0-----:R-:W-:Y:S11]  /*0b60*/  BRA.U UP0, `(.L_x_2) ;  /* 0xfffffff5009c7547 */ /* 0x001ff6000b83ffff */
[----:B------:R-:W-:-:S12]  /*0b70*/  UIADD3 UR4, UPT, UPT, UR4, 0x1, URZ ;  /* 0x0000000104047890 */ /* 0x000fd8000fffe0ff */
.L_x_1:
[----:B------:R-:W1:Y:S02]  /*0b80*/  LDCU UR28, c[0x0][0x398] ;  /* 0x00007300ff1c77ac */ /* 0x000e640008000800 */
[----:B-1----:R-:W-:-:S09]  /*0b90*/  ULOP3.LUT UP0, UR6, UR28, 0x3, URZ, 0xc0, !UPT ;  /* 0x000000031c067892 */ /* 0x002fd2000f80c0ff */
[----:B------:R-:W-:Y:S05]  /*0ba0*/  BRA.U !UP0, `(.L_x_3) ;  /* 0x0000000508e87547 */ /* 0x000fea000b800000 */
[----:B------:R-:W-:Y:S02]  /*0bb0*/  UISETP.NE.AND UP1, UPT, UR6, 0x1, UPT ;  /* 0x000000010600788c */ /* 0x000fe4000bf25270 */
[----:B------:R-:W-:-:S04]  /*0bc0*/  ULOP3.LUT UR7, UR28, 0x1, URZ, 0xc0, !UPT ;  /* 0x000000011c077892 */ /* 0x000fc8000f8ec0ff */
[----:B------:R-:W-:-:S03]  /*0bd0*/  UISETP.NE.U32.AND UP0, UPT, UR7, 0x1, UPT ;  /* 0x000000010700788c */ /* 0x000fc6000bf05070 */
[----:B------:R-:W-:Y:S08]  /*0be0*/  BRA.U !UP1, `(.L_x_4) ;  /* 0x0000000509287547 */ /* 0x000ff0000b800000 */
[----:B------:R-:W1:Y:S01]  /*0bf0*/  LDCU.128 UR8, c[0x0][0x380] ;  /* 0x00007000ff0877ac */ /* 0x000e620008000c00 */
[----:B------:R-:W-:Y:S01]  /*0c00*/  UIADD3 UR6, UPT, UPT, UR4, -0x1, URZ ;  /* 0xffffffff04067890 */ /* 0x000fe2000fffe0ff */
[----:B------:R-:W2:Y:S03]  /*0c10*/  LDCU.64 UR30, c[0x0][0x380] ;  /* 0x00007000ff1e77ac */ /* 0x000ea60008000a00 */
[----:B------:R-:W-:-:S04]  /*0c20*/  UIMAD UR6, UR26, UR6, URZ ;  /* 0x000000061a0672a4 */ /* 0x000fc8000f8e02ff */
[----:B------:R-:W-:Y:S02]  /*0c30*/  ULEA UR13, UR26, UR6, 0x1 ;  /* 0x000000061a0d7291 */ /* 0x000fe4000f8e08ff */
[----:B------:R-:W-:Y:S02]  /*0c40*/  UIADD3 UR12, UPT, UPT, UR6, UR27, URZ ;  /* 0x0000001b060c7290 */ /* 0x000fe4000fffe0ff */
[----:B------:R-:W-:Y:S02]  /*0c50*/  UIADD3 UR14, UPT, UPT, -UR26, UR13, URZ ;  /* 0x0000000d1a0e7290 */ /* 0x000fe4000fffe1ff */
[----:B------:R-:W-:Y:S02]  /*0c60*/  UIADD3 UR16, UPT, UPT, UR13, UR27, URZ ;  /* 0x0000001b0d107290 */ /* 0x000fe4000fffe0ff */
[----:B------:R-:W-:Y:S02]  /*0c70*/  UIADD3 UR17, UP1, UPT, UR14, UR27, URZ ;  /* 0x0000001b0e117290 */ /* 0x000fe4000ff3e0ff */
[----:B-1----:R-:W-:-:S02]  /*0c80*/  UIMAD.WIDE UR6, UR12, 0x8, UR8 ;  /* 0x000000080c0678a5 */ /* 0x002fc4000f8e0208 */
[----:B------:R-:W-:Y:S02]  /*0c90*/  UIMAD.WIDE.U32 UR20, UR16, 0x8, UR8 ;  /* 0x00000008101478a5 */ /* 0x000fe4000f8e0008 */
[----:B------:R-:W-:Y:S02]  /*0ca0*/  UIADD3.X UR18, UPT, UPT, URZ, URZ, URZ, UP1, !UPT ;  /* 0x000000ffff127290 */ /* 0x000fe40008ffe4ff */
[----:B--2---:R-:W-:Y:S01]  /*0cb0*/  ULEA UR19, UP1, UR17, UR30, 0x3 ;  /* 0x0000001e11137291 */ /* 0x004fe2000f8218ff */
[----:B------:R-:W-:Y:S01]  /*0cc0*/  MOV R4, UR6 ;  /* 0x0000000600047c02 */ /* 0x000fe20008000f00 */
[----:B------:R-:W1:Y:S01]  /*0cd0*/  LDCU.64 UR14, c[0x0][0x390] ;  /* 0x00007200ff0e77ac */ /* 0x000e620008000a00 */
[----:B------:R-:W-:Y:S01]  /*0ce0*/  IMAD.U32 R5, RZ, RZ, UR7 ;  /* 0x00000007ff057e24 */ /* 0x000fe2000f8e00ff */
[----:B------:R-:W-:Y:S01]  /*0cf0*/  MOV R2, UR20 ;  /* 0x0000001400027c02 */ /* 0x000fe20008000f00 */
[----:B------:R-:W-:Y:S01]  /*0d00*/  IMAD.U32 R3, RZ, RZ, UR21 ;  /* 0x00000015ff037e24 */ /* 0x000fe2000f8e00ff */
[----:B------:R-:W-:Y:S01]  /*0d10*/  ULEA.HI.X UR17, UR17, UR31, UR18, 0x3, UP1 ;  /* 0x0000001f11117291 */ /* 0x000fe200088f1c12 */
[----:B------:R-:W-:Y:S01]  /*0d20*/  MOV R6, UR19 ;  /* 0x0000001300067c02 */ /* 0x000fe20008000f00 */
[----:B------:R-:W-:Y:S01]  /*0d30*/  UIMAD.WIDE.U32 UR6, UR26, 0x8, UR6 ;  /* 0x000000081a0678a5 */ /* 0x000fe2000f8e0006 */
[----:B0-----:R-:W2:Y:S01]  /*0d40*/  LDG.E.64 R4, desc[UR24][R4.64] ;  /* 0x0000001804047981 */ /* 0x001ea2000c1e1b00 */
[----:B------:R-:W-:Y:S01]  /*0d50*/  UIADD3 UR12, UPT, UPT, UR26, UR12, URZ ;  /* 0x0000000c1a0c7290 */ /* 0x000fe2000fffe0ff */
[----:B------:R-:W0:Y:S02]  /*0d60*/  LDCU.128 UR20, c[0x0][0x3a0] ;  /* 0x00007400ff1477ac */ /* 0x000e240008000c00 */
[----:B------:R-:W2:Y:S01]  /*0d70*/  LDG.E.64 R2, desc[UR24][R2.64] ;  /* 0x0000001802027981 */ /* 0x000ea2000c1e1b00 */
[----:B------:R-:W-:Y:S01]  /*0d80*/  IMAD.U32 R7, RZ, RZ, UR17 ;  /* 0x00000011ff077e24 */ /* 0x000fe2000f8e00ff */
[----:B------:R-:W-:Y:S01]  /*0d90*/  MOV R12, UR6 ;  /* 0x00000006000c7c02 */ /* 0x000fe20008000f00 */
[----:B------:R-:W-:-:S04]  /*0da0*/  IMAD.U32 R13, RZ, RZ, UR7 ;  /* 0x00000007ff0d7e24 */ /* 0x000fc8000f8e00ff */
[----:B------:R-:W3:Y:S01]  /*0db0*/  LDG.E.64 R6, desc[UR24][R6.64+0x8] ;  /* 0x0000081806067981 */ /* 0x000ee2000c1e1b00 */
[----:B-1----:R-:W-:-:S03]  /*0dc0*/  UIMAD.WIDE.U32 UR18, UR12, 0x8, UR14 ;  /* 0x000000080c1278a5 */ /* 0x002fc6000f8e000e */
[----:B------:R-:W4:Y:S03]  /*0dd0*/  LDG.E.64 R8, desc[UR24][R12.64+-0x8] ;  /* 0xfffff8180c087981 */ /* 0x000f26000c1e1b00 */
[----:B------:R-:W-:Y:S01]  /*0de0*/  MOV R10, UR18 ;  /* 0x00000012000a7c02 */ /* 0x000fe20008000f00 */
[----:B------:R-:W-:-:S06]  /*0df0*/  IMAD.U32 R11, RZ, RZ, UR19 ;  /* 0x00000013ff0b7e24 */ /* 0x000fcc000f8e00ff */
[----:B------:R-:W0:Y:S01]  /*0e00*/  LDG.E.64 R10, desc[UR24][R10.64] ;  /* 0x000000180a0a7981 */ /* 0x000e22000c1e1b00 */
[----:B------:R-:W-:Y:S02]  /*0e10*/  UIADD3 UR17, UPT, UPT, UR26, UR16, URZ ;  /* 0x000000101a117290 */ /* 0x000fe4000fffe0ff */
[----:B------:R-:W-:Y:S02]  /*0e20*/  UIADD3 UR18, UP1, UPT, UR13, UR27, URZ ;  /* 0x0000001b0d127290 */ /* 0x000fe4000ff3e0ff */
[----:B------:R-:W-:Y:S02]  /*0e30*/  UIMAD.WIDE.U32 UR12, UR12, 0x8, UR10 ;  /* 0x000000080c0c78a5 */ /* 0x000fe4000f8e000a */
[----:B------:R-:W-:Y:S02]  /*0e40*/  UIMAD.WIDE.U32 UR8, UR17, 0x8, UR8 ;  /* 0x00000008110878a5 */ /* 0x000fe4000f8e0008 */
[----:B------:R-:W-:Y:S02]  /*0e50*/  UIADD3.X UR19, UPT, UPT, URZ, URZ, URZ, UP1, !UPT ;  /* 0x000000ffff137290 */ /* 0x000fe40008ffe4ff */
[----:B------:R-:W-:Y:S01]  /*0e60*/  ULEA UR17, UP1, UR18, UR30, 0x3 ;  /* 0x0000001e12117291 */ /* 0x000fe2000f8218ff */
[----:B------:R-:W-:Y:S01]  /*0e70*/  MOV R14, UR12 ;  /* 0x0000000c000e7c02 */ /* 0x000fe20008000f00 */
[----:B------:R-:W-:Y:S01]  /*0e80*/  IMAD.U32 R15, RZ, RZ, UR13 ;  /* 0x0000000dff0f7e24 */ /* 0x000fe2000f8e00ff */
[----:B------:R-:W-:Y:S01]  /*0e90*/  MOV R16, UR8 ;  /* 0x0000000800107c02 */ /* 0x000fe20008000f00 */
[----:B------:R-:W-:Y:S01]  /*0ea0*/  IMAD.U32 R17, RZ, RZ, UR9 ;  /* 0x00000009ff117e24 */ /* 0x000fe2000f8e00ff */
[----:B------:R-:W-:-:S02]  /*0eb0*/  ULEA.HI.X UR8, UR18, UR31, UR19, 0x3, UP1 ;  /* 0x0000001f12087291 */ /* 0x000fc400088f1c13 */
[----:B------:R-:W-:Y:S01]  /*0ec0*/  UIMAD.WIDE.U32 UR6, UR26, 0x8, UR6 ;  /* 0x000000081a0678a5 */ /* 0x000fe2000f8e0006 */
[----:B--2---:R-:W-:-:S08]  /*0ed0*/  DADD R2, R2, R4 ;  /* 0x0000000002027229 */ /* 0x004fd00000000004 */
[----:B---3--:R-:W-:-:S08]  /*0ee0*/  DADD R2, R2, R6 ;  /* 0x0000000002027229 */ /* 0x008fd00000000006 */
[----:B----4-:R-:W-:-:S08]  /*0ef0*/  DADD R2, R2, R8 ;  /* 0x0000000002027229 */ /* 0x010fd00000000008 */
[----:B0-----:R-:W-:-:S08]  /*0f00*/  DFMA R2, R10, UR20, R2 ;  /* 0x000000140a027c2b */ /* 0x001fd00008000002 */
        /* <DEDUP_REMOVED lines=15> */
[----:B------:R-:W-:Y:S01]  /*1000*/  UIADD3 UR4, UPT, UPT, UR4, 0x2, URZ ;  /* 0x0000000204047890 */ /* 0x000fe2000fffe0ff */
[----:B--2---:R-:W-:-:S08]  /*1010*/  DADD R4, R4, R6 ;  /* 0x0000000004047229 */ /* 0x004fd00000000006 */
[----:B---3--:R-:W-:-:S08]  /*1020*/  DADD R4, R4, R8 ;  /* 0x0000000004047229 */ /* 0x008fd00000000008 */
[----:B----4-:R-:W-:-:S08]  /*1030*/  DADD R4, R4, R10 ;  /* 0x0000000004047229 */ /* 0x010fd0000000000a */
[----:B-----5:R-:W-:Y:S01]  /*1040*/  DFMA R2, R2, UR20, R4 ;  /* 0x0000001402027c2b */ /* 0x020fe20008000004 */
[----:B------:R-:W-:Y:S01]  /*1050*/  MOV R4, UR10 ;  /* 0x0000000a00047c02 */ /* 0x000fe20008000f00 */
[----:B------:R-:W-:-:S06]  /*1060*/  IMAD.U32 R5, RZ, RZ, UR11 ;  /* 0x0000000bff057e24 */ /* 0x000fcc000f8e00ff */
[----:B------:R-:W-:-:S07]  /*1070*/  DMUL R2, R2, UR22 ;  /* 0x0000001602027c28 */ /* 0x000fce0008000000 */
[----:B------:R1:W-:Y:S04]  /*1080*/  STG.E.64 desc[UR24][R4.64], R2 ;  /* 0x0000000204007986 */ /* 0x0003e8000c101b18 */
.L_x_4:
[----:B------:R-:W-:Y:S05]  /*1090*/  BRA.U UP0, `(.L_x_3) ;  /* 0x0000000100ac7547 */ /* 0x000fea000b800000 */
[----:B------:R-:W2:Y:S01]  /*10a0*/  LDCU.128 UR8, c[0x0][0x380] ;  /* 0x00007000ff0877ac */ /* 0x000ea20008000c00 */
[----:B------:R-:W-:Y:S01]  /*10b0*/  UIADD3 UR4, UPT, UPT, UR4, -0x1, URZ ;  /* 0xffffffff04047890 */ /* 0x000fe2000fffe0ff */
[----:B------:R-:W3:Y:S03]  /*10c0*/  LDCU.64 UR18, c[0x0][0x380] ;  /* 0x00007000ff1277ac */ /* 0x000ee60008000a00 */
[----:B------:R-:W-:-:S04]  /*10d0*/  UIMAD UR4, UR26, UR4, URZ ;  /* 0x000000041a0472a4 */ /* 0x000fc8000f8e02ff */
[----:B------:R-:W-:Y:S02]  /*10e0*/  ULEA UR6, UR26, UR4, 0x1 ;  /* 0x000000041a067291 */ /* 0x000fe4000f8e08ff */
[----:B------:R-:W-:Y:S02]  /*10f0*/  UIADD3 UR4, UPT, UPT, UR4, UR27, URZ ;  /* 0x0000001b04047290 */ /* 0x000fe4000fffe0ff */
[----:B------:R-:W-:Y:S02]  /*1100*/  UIADD3 UR13, UPT, UPT, -UR26, UR6, URZ ;  /* 0x000000061a0d7290 */ /* 0x000fe4000fffe1ff */
[----:B------:R-:W-:Y:S02]  /*1110*/  UIADD3 UR12, UPT, UPT, UR6, UR27, URZ ;  /* 0x0000001b060c7290 */ /* 0x000fe4000fffe0ff */
[----:B--2---:R-:W-:Y:S02]  /*1120*/  UIMAD.WIDE UR6, UR4, 0x8, UR8 ;  /* 0x00000008040678a5 */ /* 0x004fe4000f8e0208 */
[----:B------:R-:W-:-:S02]  /*1130*/  UIADD3 UR15, UP0, UPT, UR13, UR27, URZ ;  /* 0x0000001b0d0f7290 */ /* 0x000fc4000ff1e0ff */
[----:B------:R-:W-:Y:S02]  /*1140*/  UIMAD.WIDE.U32 UR8, UR12, 0x8, UR8 ;  /* 0x000000080c0878a5 */ /* 0x000fe4000f8e0008 */
[----:B------:R-:W-:Y:S01]  /*1150*/  UIADD3.X UR16, UPT, UPT, URZ, URZ, URZ, UP0, !UPT ;  /* 0x000000ffff107290 */ /* 0x000fe200087fe4ff */
[----:B-1----:R-:W-:Y:S01]  /*1160*/  MOV R4, UR6 ;  /* 0x0000000600047c02 */ /* 0x002fe20008000f00 */
[----:B---3--:R-:W-:Y:S01]  /*1170*/  ULEA UR14, UP0, UR15, UR18, 0x3 ;  /* 0x000000120f0e7291 */ /* 0x008fe2000f8018ff */
[----:B------:R-:W-:Y:S01]  /*1180*/  IMAD.U32 R5, RZ, RZ, UR7 ;  /* 0x00000007ff057e24 */ /* 0x000fe2000f8e00ff */
[----:B------:R-:W1:Y:S01]  /*1190*/  LDCU.64 UR12, c[0x0][0x390] ;  /* 0x00007200ff0c77ac */ /* 0x000e620008000a00 */
[----:B------:R-:W-:Y:S01]  /*11a0*/  MOV R2, UR8 ;  /* 0x0000000800027c02 */ /* 0x000fe20008000f00 */
[----:B------:R-:W-:Y:S01]  /*11b0*/  IMAD.U32 R3, RZ, RZ, UR9 ;  /* 0x00000009ff037e24 */ /* 0x000fe2000f8e00ff */
[----:B------:R-:W-:Y:S02]  /*11c0*/  ULEA.HI.X UR8, UR15, UR19, UR16, 0x3, UP0 ;  /* 0x000000130f087291 */ /* 0x000fe400080f1c10 */
[----:B0-----:R-:W2:Y:S01]  /*11d0*/  LDG.E.64 R4, desc[UR24][R4.64] ;  /* 0x0000001804047981 */ /* 0x001ea2000c1e1b00 */
[----:B------:R-:W-:-:S03]  /*11e0*/  MOV R6, UR14 ;  /* 0x0000000e00067c02 */ /* 0x000fc60008000f00 */
[----:B------:R-:W2:Y:S01]  /*11f0*/  LDG.E.64 R2, desc[UR24][R2.64] ;  /* 0x0000001802027981 */ /* 0x000ea2000c1e1b00 */
[----:B------:R-:W-:Y:S01]  /*1200*/  IMAD.U32 R7, RZ, RZ, UR8 ;  /* 0x00000008ff077e24 */ /* 0x000fe2000f8e00ff */
[----:B------:R-:W-:Y:S02]  /*1210*/  UIMAD.WIDE.U32 UR6, UR26, 0x8, UR6 ;  /* 0x000000081a0678a5 */ /* 0x000fe4000f8e0006 */
[----:B------:R-:W-:-:S03]  /*1220*/  UIADD3 UR4, UPT, UPT, UR26, UR4, URZ ;  /* 0x000000041a047290 */ /* 0x000fc6000fffe0ff */
[----:B------:R-:W3:Y:S01]  /*1230*/  LDG.E.64 R6, desc[UR24][R6.64+0x8] ;  /* 0x0000081806067981 */ /* 0x000ee2000c1e1b00 */
[----:B------:R-:W-:Y:S01]  /*1240*/  MOV R8, UR6 ;  /* 0x0000000600087c02 */ /* 0x000fe20008000f00 */
[----:B------:R-:W-:Y:S01]  /*1250*/  IMAD.U32 R9, RZ, RZ, UR7 ;  /* 0x00000007ff097e24 */ /* 0x000fe2000f8e00ff */
[----:B-1----:R-:W-:Y:S01]  /*1260*/  UIMAD.WIDE.U32 UR6, UR4, 0x8, UR12 ;  /* 0x00000008040678a5 */ /* 0x002fe2000f8e000c */
[----:B------:R-:W0:Y:S04]  /*1270*/  LDCU.128 UR12, c[0x0][0x3a0] ;  /* 0x00007400ff0c77ac */ /* 0x000e280008000c00 */
[----:B------:R-:W4:Y:S01]  /*1280*/  LDG.E.64 R8, desc[UR24][R8.64+-0x8] ;  /* 0xfffff81808087981 */ /* 0x000f22000c1e1b00 */
[----:B------:R-:W-:Y:S01]  /*1290*/  MOV R10, UR6 ;  /* 0x00000006000a7c02 */ /* 0x000fe20008000f00 */
[----:B------:R-:W-:-:S06]  /*12a0*/  IMAD.U32 R11, RZ, RZ, UR7 ;  /* 0x00000007ff0b7e24 */ /* 0x000fcc000f8e00ff */
[----:B------:R-:W0:Y:S01]  /*12b0*/  LDG.E.64 R10, desc[UR24][R10.64] ;  /* 0x000000180a0a7981 */ /* 0x000e22000c1e1b00 */
[----:B------:R-:W-:Y:S01]  /*12c0*/  UIMAD.WIDE.U32 UR10, UR4, 0x8, UR10 ;  /* 0x00000008040a78a5 */ /* 0x000fe2000f8e000a */
[----:B--2---:R-:W-:-:S05]  /*12d0*/  DADD R2, R2, R4 ;  /* 0x0000000002027229 */ /* 0x004fca0000000004 */
[----:B------:R-:W-:Y:S02]  /*12e0*/  MOV R4, UR10 ;  /* 0x0000000a00047c02 */ /* 0x000fe40008000f00 */
[----:B------:R-:W-:Y:S01]  /*12f0*/  MOV R5, UR11 ;  /* 0x0000000b00057c02 */ /* 0x000fe20008000f00 */
[----:B---3--:R-:W-:-:S08]  /*1300*/  DADD R2, R2, R6 ;  /* 0x0000000002027229 */ /* 0x008fd00000000006 */
[----:B----4-:R-:W-:-:S08]  /*1310*/  DADD R2, R2, R8 ;  /* 0x0000000002027229 */ /* 0x010fd00000000008 */
[----:B0-----:R-:W-:-:S08]  /*1320*/  DFMA R2, R10, UR12, R2 ;  /* 0x0000000c0a027c2b */ /* 0x001fd00008000002 */
[----:B------:R-:W-:-:S07]  /*1330*/  DMUL R2, R2, UR14 ;  /* 0x0000000e02027c28 */ /* 0x000fce0008000000 */
[----:B------:R2:W-:Y:S04]  /*1340*/  STG.E.64 desc[UR24][R4.64], R2 ;  /* 0x0000000204007986 */ /* 0x0005e8000c101b18 */
.L_x_3:
[----:B------:R-:W-:Y:S02]  /*1350*/  UISETP.NE.AND UP0, UPT, UR27, UR28, UPT ;  /* 0x0000001c1b00728c */ /* 0x000fe4000bf05270 */
[----:B------:R-:W-:-:S07]  /*1360*/  UIADD3 UR27, UPT, UPT, UR27, 0x1, URZ ;  /* 0x000000011b1b7890 */ /* 0x000fce000fffe0ff */
[----:B------:R-:W-:Y:S05]  /*1370*/  BRA.U UP0, `(.L_x_5) ;  /* 0xffffffed00447547 */ /* 0x000fea000b83ffff */
[----:B0-----:R-:W-:Y:S05]  /*1380*/  EXIT ;  /* 0x000000000000794d */ /* 0x001fea0003800000 */
.L_x_6:
        /* <DEDUP_REMOVED lines=15> */
.L_x_8:


//--------------------- .nv.shared.reserved.0     --------------------------
	.section	.nv.shared.reserved.0,"aw",@nobits
	.weak		__nv_reservedSMEM_offset_0_alias
	.size		__nv_reservedSMEM_offset_0_alias, 0, 64
	.other		__nv_reservedSMEM_offset_0_alias,@"STO_CUDA_RESERVED_SHARED STV_DEFAULT"
__nv_reservedSMEM_offset_0_alias:
	.zero		0
	.zero		64


//--------------------- .nv.constant0._Z18update_jacobi_gpu2PdS_S_idd --------------------------
	.section	.nv.constant0._Z18update_jacobi_gpu2PdS_S_idd,"a",@progbits
	.sectionflags	@""
	.align	4
.nv.constant0._Z18update_jacobi_gpu2PdS_S_idd:
	.zero		944


//--------------------- .nv.constant0._Z17update_jacobi_gpuPdS_S_idd --------------------------
	.section	.nv.constant0._Z17update_jacobi_gpuPdS_S_idd,"a",@progbits
	.sectionflags	@""
	.align	4
.nv.constant0._Z17update_jacobi_gpuPdS_S_idd:
	.zero		944


//--------------------- SYMBOLS --------------------------

	.type		.nv.reservedSmem.offset0,@object
	.size		.nv.reservedSmem.offset0,0x4
